//
// Generated by NVIDIA NVVM Compiler
//
// Compiler Build ID: CL-36424714
// Cuda compilation tools, release 13.0, V13.0.88
// Based on NVVM 20.0.0
//

.version 9.0
.target sm_100
.address_size 64

	// .globl	_Z12updateKernelPfS_S_S_S_i
.global .align 4 .b8 precalc_xorwow_matrix[102400];
.global .align 4 .b8 precalc_xorwow_offset_matrix[102400];
.global .align 4 .b8 mrg32k3aM1[2304];
.global .align 4 .b8 mrg32k3aM2[2304];
.global .align 4 .b8 mrg32k3aM1SubSeq[2016];
.global .align 4 .b8 mrg32k3aM2SubSeq[2016];
.global .align 4 .b8 mrg32k3aM1Seq[2304];
.global .align 4 .b8 mrg32k3aM2Seq[2304];
.const .align 8 .b8 __cr_lgamma_table[72];
.const .align 4 .f32 G = 0f2E92C348;

.visible .entry _Z12updateKernelPfS_S_S_S_i(
	.param .u64 .ptr .align 1 _Z12updateKernelPfS_S_S_S_i_param_0,
	.param .u64 .ptr .align 1 _Z12updateKernelPfS_S_S_S_i_param_1,
	.param .u64 .ptr .align 1 _Z12updateKernelPfS_S_S_S_i_param_2,
	.param .u64 .ptr .align 1 _Z12updateKernelPfS_S_S_S_i_param_3,
	.param .u64 .ptr .align 1 _Z12updateKernelPfS_S_S_S_i_param_4,
	.param .u32 _Z12updateKernelPfS_S_S_S_i_param_5
)
{
	.reg .pred 	%p<22>;
	.reg .b32 	%r<47>;
	.reg .b32 	%f<482>;
	.reg .b64 	%rd<78>;

	ld.param.u64 	%rd24, [_Z12updateKernelPfS_S_S_S_i_param_0];
	ld.param.u64 	%rd25, [_Z12updateKernelPfS_S_S_S_i_param_1];
	ld.param.u64 	%rd22, [_Z12updateKernelPfS_S_S_S_i_param_2];
	ld.param.u64 	%rd23, [_Z12updateKernelPfS_S_S_S_i_param_3];
	ld.param.u64 	%rd26, [_Z12updateKernelPfS_S_S_S_i_param_4];
	ld.param.u32 	%r28, [_Z12updateKernelPfS_S_S_S_i_param_5];
	cvta.to.global.u64 	%rd1, %rd25;
	cvta.to.global.u64 	%rd2, %rd24;
	cvta.to.global.u64 	%rd3, %rd26;
	mov.u32 	%r29, %ctaid.x;
	mov.u32 	%r30, %ntid.x;
	mov.u32 	%r31, %tid.x;
	mad.lo.s32 	%r1, %r29, %r30, %r31;
	setp.ge.s32 	%p1, %r1, %r28;
	@%p1 bra 	$L__BB0_26;
	min.u32 	%r2, %r1, %r28;
	setp.eq.s32 	%p2, %r2, 0;
	mov.f32 	%f480, 0f00000000;
	mov.f32 	%f481, %f480;
	@%p2 bra 	$L__BB0_13;
	mul.wide.s32 	%rd27, %r1, 4;
	add.s64 	%rd28, %rd2, %rd27;
	ld.global.f32 	%f1, [%rd28];
	add.s64 	%rd29, %rd1, %rd27;
	ld.global.f32 	%f2, [%rd29];
	and.b32  	%r3, %r2, 7;
	setp.lt.u32 	%p3, %r2, 8;
	mov.f32 	%f481, 0f00000000;
	mov.b32 	%r40, 0;
	mov.f32 	%f480, %f481;
	@%p3 bra 	$L__BB0_5;
	and.b32  	%r40, %r2, -8;
	neg.s32 	%r38, %r40;
	add.s64 	%rd74, %rd2, 16;
	add.s64 	%rd73, %rd1, 16;
	add.s64 	%rd72, %rd3, 16;
	mov.f32 	%f481, 0f00000000;
$L__BB0_4:
	.pragma "nounroll";
	ld.global.f32 	%f57, [%rd74+-16];
	sub.f32 	%f58, %f57, %f1;
	ld.global.f32 	%f59, [%rd73+-16];
	sub.f32 	%f60, %f59, %f2;
	mul.f32 	%f61, %f60, %f60;
	fma.rn.f32 	%f62, %f58, %f58, %f61;
	add.f32 	%f63, %f62, 0f3A83126F;
	rcp.rn.f32 	%f64, %f63;
	mul.f32 	%f65, %f58, %f64;
	ld.global.f32 	%f66, [%rd72+-16];
	fma.rn.f32 	%f67, %f66, %f65, %f480;
	mul.f32 	%f68, %f60, %f64;
	fma.rn.f32 	%f69, %f66, %f68, %f481;
	ld.global.f32 	%f70, [%rd74+-12];
	sub.f32 	%f71, %f70, %f1;
	ld.global.f32 	%f72, [%rd73+-12];
	sub.f32 	%f73, %f72, %f2;
	mul.f32 	%f74, %f73, %f73;
	fma.rn.f32 	%f75, %f71, %f71, %f74;
	add.f32 	%f76, %f75, 0f3A83126F;
	rcp.rn.f32 	%f77, %f76;
	mul.f32 	%f78, %f71, %f77;
	ld.global.f32 	%f79, [%rd72+-12];
	fma.rn.f32 	%f80, %f79, %f78, %f67;
	mul.f32 	%f81, %f73, %f77;
	fma.rn.f32 	%f82, %f79, %f81, %f69;
	ld.global.f32 	%f83, [%rd74+-8];
	sub.f32 	%f84, %f83, %f1;
	ld.global.f32 	%f85, [%rd73+-8];
	sub.f32 	%f86, %f85, %f2;
	mul.f32 	%f87, %f86, %f86;
	fma.rn.f32 	%f88, %f84, %f84, %f87;
	add.f32 	%f89, %f88, 0f3A83126F;
	rcp.rn.f32 	%f90, %f89;
	mul.f32 	%f91, %f84, %f90;
	ld.global.f32 	%f92, [%rd72+-8];
	fma.rn.f32 	%f93, %f92, %f91, %f80;
	mul.f32 	%f94, %f86, %f90;
	fma.rn.f32 	%f95, %f92, %f94, %f82;
	ld.global.f32 	%f96, [%rd74+-4];
	sub.f32 	%f97, %f96, %f1;
	ld.global.f32 	%f98, [%rd73+-4];
	sub.f32 	%f99, %f98, %f2;
	mul.f32 	%f100, %f99, %f99;
	fma.rn.f32 	%f101, %f97, %f97, %f100;
	add.f32 	%f102, %f101, 0f3A83126F;
	rcp.rn.f32 	%f103, %f102;
	mul.f32 	%f104, %f97, %f103;
	ld.global.f32 	%f105, [%rd72+-4];
	fma.rn.f32 	%f106, %f105, %f104, %f93;
	mul.f32 	%f107, %f99, %f103;
	fma.rn.f32 	%f108, %f105, %f107, %f95;
	ld.global.f32 	%f109, [%rd74];
	sub.f32 	%f110, %f109, %f1;
	ld.global.f32 	%f111, [%rd73];
	sub.f32 	%f112, %f111, %f2;
	mul.f32 	%f113, %f112, %f112;
	fma.rn.f32 	%f114, %f110, %f110, %f113;
	add.f32 	%f115, %f114, 0f3A83126F;
	rcp.rn.f32 	%f116, %f115;
	mul.f32 	%f117, %f110, %f116;
	ld.global.f32 	%f118, [%rd72];
	fma.rn.f32 	%f119, %f118, %f117, %f106;
	mul.f32 	%f120, %f112, %f116;
	fma.rn.f32 	%f121, %f118, %f120, %f108;
	ld.global.f32 	%f122, [%rd74+4];
	sub.f32 	%f123, %f122, %f1;
	ld.global.f32 	%f124, [%rd73+4];
	sub.f32 	%f125, %f124, %f2;
	mul.f32 	%f126, %f125, %f125;
	fma.rn.f32 	%f127, %f123, %f123, %f126;
	add.f32 	%f128, %f127, 0f3A83126F;
	rcp.rn.f32 	%f129, %f128;
	mul.f32 	%f130, %f123, %f129;
	ld.global.f32 	%f131, [%rd72+4];
	fma.rn.f32 	%f132, %f131, %f130, %f119;
	mul.f32 	%f133, %f125, %f129;
	fma.rn.f32 	%f134, %f131, %f133, %f121;
	ld.global.f32 	%f135, [%rd74+8];
	sub.f32 	%f136, %f135, %f1;
	ld.global.f32 	%f137, [%rd73+8];
	sub.f32 	%f138, %f137, %f2;
	mul.f32 	%f139, %f138, %f138;
	fma.rn.f32 	%f140, %f136, %f136, %f139;
	add.f32 	%f141, %f140, 0f3A83126F;
	rcp.rn.f32 	%f142, %f141;
	mul.f32 	%f143, %f136, %f142;
	ld.global.f32 	%f144, [%rd72+8];
	fma.rn.f32 	%f145, %f144, %f143, %f132;
	mul.f32 	%f146, %f138, %f142;
	fma.rn.f32 	%f147, %f144, %f146, %f134;
	ld.global.f32 	%f148, [%rd74+12];
	sub.f32 	%f149, %f148, %f1;
	ld.global.f32 	%f150, [%rd73+12];
	sub.f32 	%f151, %f150, %f2;
	mul.f32 	%f152, %f151, %f151;
	fma.rn.f32 	%f153, %f149, %f149, %f152;
	add.f32 	%f154, %f153, 0f3A83126F;
	rcp.rn.f32 	%f155, %f154;
	mul.f32 	%f156, %f149, %f155;
	ld.global.f32 	%f157, [%rd72+12];
	fma.rn.f32 	%f480, %f157, %f156, %f145;
	mul.f32 	%f158, %f151, %f155;
	fma.rn.f32 	%f481, %f157, %f158, %f147;
	add.s32 	%r38, %r38, 8;
	add.s64 	%rd74, %rd74, 32;
	add.s64 	%rd73, %rd73, 32;
	add.s64 	%rd72, %rd72, 32;
	setp.ne.s32 	%p4, %r38, 0;
	@%p4 bra 	$L__BB0_4;
$L__BB0_5:
	setp.eq.s32 	%p5, %r3, 0;
	@%p5 bra 	$L__BB0_13;
	and.b32  	%r9, %r2, 3;
	setp.lt.u32 	%p6, %r3, 4;
	@%p6 bra 	$L__BB0_8;
	mul.wide.u32 	%rd30, %r40, 4;
	add.s64 	%rd31, %rd2, %rd30;
	ld.global.f32 	%f160, [%rd31];
	sub.f32 	%f161, %f160, %f1;
	add.s64 	%rd32, %rd1, %rd30;
	ld.global.f32 	%f162, [%rd32];
	sub.f32 	%f163, %f162, %f2;
	mul.f32 	%f164, %f163, %f163;
	fma.rn.f32 	%f165, %f161, %f161, %f164;
	add.f32 	%f166, %f165, 0f3A83126F;
	rcp.rn.f32 	%f167, %f166;
	mul.f32 	%f168, %f161, %f167;
	add.s64 	%rd33, %rd3, %rd30;
	ld.global.f32 	%f169, [%rd33];
	fma.rn.f32 	%f170, %f169, %f168, %f480;
	mul.f32 	%f171, %f163, %f167;
	fma.rn.f32 	%f172, %f169, %f171, %f481;
	ld.global.f32 	%f173, [%rd31+4];
	sub.f32 	%f174, %f173, %f1;
	ld.global.f32 	%f175, [%rd32+4];
	sub.f32 	%f176, %f175, %f2;
	mul.f32 	%f177, %f176, %f176;
	fma.rn.f32 	%f178, %f174, %f174, %f177;
	add.f32 	%f179, %f178, 0f3A83126F;
	rcp.rn.f32 	%f180, %f179;
	mul.f32 	%f181, %f174, %f180;
	ld.global.f32 	%f182, [%rd33+4];
	fma.rn.f32 	%f183, %f182, %f181, %f170;
	mul.f32 	%f184, %f176, %f180;
	fma.rn.f32 	%f185, %f182, %f184, %f172;
	ld.global.f32 	%f186, [%rd31+8];
	sub.f32 	%f187, %f186, %f1;
	ld.global.f32 	%f188, [%rd32+8];
	sub.f32 	%f189, %f188, %f2;
	mul.f32 	%f190, %f189, %f189;
	fma.rn.f32 	%f191, %f187, %f187, %f190;
	add.f32 	%f192, %f191, 0f3A83126F;
	rcp.rn.f32 	%f193, %f192;
	mul.f32 	%f194, %f187, %f193;
	ld.global.f32 	%f195, [%rd33+8];
	fma.rn.f32 	%f196, %f195, %f194, %f183;
	mul.f32 	%f197, %f189, %f193;
	fma.rn.f32 	%f198, %f195, %f197, %f185;
	ld.global.f32 	%f199, [%rd31+12];
	sub.f32 	%f200, %f199, %f1;
	ld.global.f32 	%f201, [%rd32+12];
	sub.f32 	%f202, %f201, %f2;
	mul.f32 	%f203, %f202, %f202;
	fma.rn.f32 	%f204, %f200, %f200, %f203;
	add.f32 	%f205, %f204, 0f3A83126F;
	rcp.rn.f32 	%f206, %f205;
	mul.f32 	%f207, %f200, %f206;
	ld.global.f32 	%f208, [%rd33+12];
	fma.rn.f32 	%f480, %f208, %f207, %f196;
	mul.f32 	%f209, %f202, %f206;
	fma.rn.f32 	%f481, %f208, %f209, %f198;
	add.s32 	%r40, %r40, 4;
$L__BB0_8:
	setp.eq.s32 	%p7, %r9, 0;
	@%p7 bra 	$L__BB0_13;
	setp.eq.s32 	%p8, %r9, 1;
	@%p8 bra 	$L__BB0_11;
	mul.wide.u32 	%rd34, %r40, 4;
	add.s64 	%rd35, %rd2, %rd34;
	ld.global.f32 	%f211, [%rd35];
	sub.f32 	%f212, %f211, %f1;
	add.s64 	%rd36, %rd1, %rd34;
	ld.global.f32 	%f213, [%rd36];
	sub.f32 	%f214, %f213, %f2;
	mul.f32 	%f215, %f214, %f214;
	fma.rn.f32 	%f216, %f212, %f212, %f215;
	add.f32 	%f217, %f216, 0f3A83126F;
	rcp.rn.f32 	%f218, %f217;
	mul.f32 	%f219, %f212, %f218;
	add.s64 	%rd37, %rd3, %rd34;
	ld.global.f32 	%f220, [%rd37];
	fma.rn.f32 	%f221, %f220, %f219, %f480;
	mul.f32 	%f222, %f214, %f218;
	fma.rn.f32 	%f223, %f220, %f222, %f481;
	ld.global.f32 	%f224, [%rd35+4];
	sub.f32 	%f225, %f224, %f1;
	ld.global.f32 	%f226, [%rd36+4];
	sub.f32 	%f227, %f226, %f2;
	mul.f32 	%f228, %f227, %f227;
	fma.rn.f32 	%f229, %f225, %f225, %f228;
	add.f32 	%f230, %f229, 0f3A83126F;
	rcp.rn.f32 	%f231, %f230;
	mul.f32 	%f232, %f225, %f231;
	ld.global.f32 	%f233, [%rd37+4];
	fma.rn.f32 	%f480, %f233, %f232, %f221;
	mul.f32 	%f234, %f227, %f231;
	fma.rn.f32 	%f481, %f233, %f234, %f223;
	add.s32 	%r40, %r40, 2;
$L__BB0_11:
	and.b32  	%r33, %r2, 1;
	setp.eq.b32 	%p9, %r33, 1;
	not.pred 	%p10, %p9;
	@%p10 bra 	$L__BB0_13;
	mul.wide.u32 	%rd38, %r40, 4;
	add.s64 	%rd39, %rd2, %rd38;
	ld.global.f32 	%f235, [%rd39];
	sub.f32 	%f236, %f235, %f1;
	add.s64 	%rd40, %rd1, %rd38;
	ld.global.f32 	%f237, [%rd40];
	sub.f32 	%f238, %f237, %f2;
	mul.f32 	%f239, %f238, %f238;
	fma.rn.f32 	%f240, %f236, %f236, %f239;
	add.f32 	%f241, %f240, 0f3A83126F;
	rcp.rn.f32 	%f242, %f241;
	mul.f32 	%f243, %f236, %f242;
	add.s64 	%rd41, %rd3, %rd38;
	ld.global.f32 	%f244, [%rd41];
	fma.rn.f32 	%f480, %f244, %f243, %f480;
	mul.f32 	%f245, %f238, %f242;
	fma.rn.f32 	%f481, %f244, %f245, %f481;
$L__BB0_13:
	setp.lt.u32 	%p11, %r1, %r28;
	selp.u32 	%r34, 1, 0, %p11;
	add.s32 	%r44, %r2, %r34;
	setp.ge.u32 	%p12, %r44, %r28;
	@%p12 bra 	$L__BB0_25;
	mul.wide.s32 	%rd42, %r1, 4;
	add.s64 	%rd43, %rd2, %rd42;
	ld.global.f32 	%f27, [%rd43];
	add.s64 	%rd44, %rd1, %rd42;
	ld.global.f32 	%f28, [%rd44];
	sub.s32 	%r15, %r28, %r44;
	and.b32  	%r16, %r15, 7;
	sub.s32 	%r35, %r44, %r28;
	setp.gt.u32 	%p13, %r35, -8;
	@%p13 bra 	$L__BB0_17;
	setp.lt.u32 	%p14, %r1, %r28;
	and.b32  	%r36, %r15, -8;
	neg.s32 	%r42, %r36;
	cvt.u64.u32 	%rd45, %r28;
	cvt.u64.u32 	%rd46, %r1;
	min.u64 	%rd47, %rd45, %rd46;
	selp.u64 	%rd48, 1, 0, %p14;
	add.s64 	%rd49, %rd47, %rd48;
	shl.b64 	%rd50, %rd49, 2;
	add.s64 	%rd51, %rd50, 16;
	add.s64 	%rd77, %rd2, %rd51;
	add.s64 	%rd76, %rd1, %rd51;
	add.s64 	%rd75, %rd3, %rd51;
$L__BB0_16:
	.pragma "nounroll";
	ld.global.f32 	%f247, [%rd77+-16];
	sub.f32 	%f248, %f247, %f27;
	ld.global.f32 	%f249, [%rd76+-16];
	sub.f32 	%f250, %f249, %f28;
	mul.f32 	%f251, %f250, %f250;
	fma.rn.f32 	%f252, %f248, %f248, %f251;
	add.f32 	%f253, %f252, 0f3A83126F;
	rcp.rn.f32 	%f254, %f253;
	mul.f32 	%f255, %f248, %f254;
	ld.global.f32 	%f256, [%rd75+-16];
	fma.rn.f32 	%f257, %f256, %f255, %f480;
	mul.f32 	%f258, %f250, %f254;
	fma.rn.f32 	%f259, %f256, %f258, %f481;
	ld.global.f32 	%f260, [%rd77+-12];
	sub.f32 	%f261, %f260, %f27;
	ld.global.f32 	%f262, [%rd76+-12];
	sub.f32 	%f263, %f262, %f28;
	mul.f32 	%f264, %f263, %f263;
	fma.rn.f32 	%f265, %f261, %f261, %f264;
	add.f32 	%f266, %f265, 0f3A83126F;
	rcp.rn.f32 	%f267, %f266;
	mul.f32 	%f268, %f261, %f267;
	ld.global.f32 	%f269, [%rd75+-12];
	fma.rn.f32 	%f270, %f269, %f268, %f257;
	mul.f32 	%f271, %f263, %f267;
	fma.rn.f32 	%f272, %f269, %f271, %f259;
	ld.global.f32 	%f273, [%rd77+-8];
	sub.f32 	%f274, %f273, %f27;
	ld.global.f32 	%f275, [%rd76+-8];
	sub.f32 	%f276, %f275, %f28;
	mul.f32 	%f277, %f276, %f276;
	fma.rn.f32 	%f278, %f274, %f274, %f277;
	add.f32 	%f279, %f278, 0f3A83126F;
	rcp.rn.f32 	%f280, %f279;
	mul.f32 	%f281, %f274, %f280;
	ld.global.f32 	%f282, [%rd75+-8];
	fma.rn.f32 	%f283, %f282, %f281, %f270;
	mul.f32 	%f284, %f276, %f280;
	fma.rn.f32 	%f285, %f282, %f284, %f272;
	ld.global.f32 	%f286, [%rd77+-4];
	sub.f32 	%f287, %f286, %f27;
	ld.global.f32 	%f288, [%rd76+-4];
	sub.f32 	%f289, %f288, %f28;
	mul.f32 	%f290, %f289, %f289;
	fma.rn.f32 	%f291, %f287, %f287, %f290;
	add.f32 	%f292, %f291, 0f3A83126F;
	rcp.rn.f32 	%f293, %f292;
	mul.f32 	%f294, %f287, %f293;
	ld.global.f32 	%f295, [%rd75+-4];
	fma.rn.f32 	%f296, %f295, %f294, %f283;
	mul.f32 	%f297, %f289, %f293;
	fma.rn.f32 	%f298, %f295, %f297, %f285;
	ld.global.f32 	%f299, [%rd77];
	sub.f32 	%f300, %f299, %f27;
	ld.global.f32 	%f301, [%rd76];
	sub.f32 	%f302, %f301, %f28;
	mul.f32 	%f303, %f302, %f302;
	fma.rn.f32 	%f304, %f300, %f300, %f303;
	add.f32 	%f305, %f304, 0f3A83126F;
	rcp.rn.f32 	%f306, %f305;
	mul.f32 	%f307, %f300, %f306;
	ld.global.f32 	%f308, [%rd75];
	fma.rn.f32 	%f309, %f308, %f307, %f296;
	mul.f32 	%f310, %f302, %f306;
	fma.rn.f32 	%f311, %f308, %f310, %f298;
	ld.global.f32 	%f312, [%rd77+4];
	sub.f32 	%f313, %f312, %f27;
	ld.global.f32 	%f314, [%rd76+4];
	sub.f32 	%f315, %f314, %f28;
	mul.f32 	%f316, %f315, %f315;
	fma.rn.f32 	%f317, %f313, %f313, %f316;
	add.f32 	%f318, %f317, 0f3A83126F;
	rcp.rn.f32 	%f319, %f318;
	mul.f32 	%f320, %f313, %f319;
	ld.global.f32 	%f321, [%rd75+4];
	fma.rn.f32 	%f322, %f321, %f320, %f309;
	mul.f32 	%f323, %f315, %f319;
	fma.rn.f32 	%f324, %f321, %f323, %f311;
	ld.global.f32 	%f325, [%rd77+8];
	sub.f32 	%f326, %f325, %f27;
	ld.global.f32 	%f327, [%rd76+8];
	sub.f32 	%f328, %f327, %f28;
	mul.f32 	%f329, %f328, %f328;
	fma.rn.f32 	%f330, %f326, %f326, %f329;
	add.f32 	%f331, %f330, 0f3A83126F;
	rcp.rn.f32 	%f332, %f331;
	mul.f32 	%f333, %f326, %f332;
	ld.global.f32 	%f334, [%rd75+8];
	fma.rn.f32 	%f335, %f334, %f333, %f322;
	mul.f32 	%f336, %f328, %f332;
	fma.rn.f32 	%f337, %f334, %f336, %f324;
	ld.global.f32 	%f338, [%rd77+12];
	sub.f32 	%f339, %f338, %f27;
	ld.global.f32 	%f340, [%rd76+12];
	sub.f32 	%f341, %f340, %f28;
	mul.f32 	%f342, %f341, %f341;
	fma.rn.f32 	%f343, %f339, %f339, %f342;
	add.f32 	%f344, %f343, 0f3A83126F;
	rcp.rn.f32 	%f345, %f344;
	mul.f32 	%f346, %f339, %f345;
	ld.global.f32 	%f347, [%rd75+12];
	fma.rn.f32 	%f480, %f347, %f346, %f335;
	mul.f32 	%f348, %f341, %f345;
	fma.rn.f32 	%f481, %f347, %f348, %f337;
	add.s32 	%r44, %r44, 8;
	add.s32 	%r42, %r42, 8;
	add.s64 	%rd77, %rd77, 32;
	add.s64 	%rd76, %rd76, 32;
	add.s64 	%rd75, %rd75, 32;
	setp.ne.s32 	%p15, %r42, 0;
	@%p15 bra 	$L__BB0_16;
$L__BB0_17:
	setp.eq.s32 	%p16, %r16, 0;
	@%p16 bra 	$L__BB0_25;
	and.b32  	%r23, %r15, 3;
	setp.lt.u32 	%p17, %r16, 4;
	@%p17 bra 	$L__BB0_20;
	mul.wide.u32 	%rd52, %r44, 4;
	add.s64 	%rd53, %rd2, %rd52;
	ld.global.f32 	%f350, [%rd53];
	sub.f32 	%f351, %f350, %f27;
	add.s64 	%rd54, %rd1, %rd52;
	ld.global.f32 	%f352, [%rd54];
	sub.f32 	%f353, %f352, %f28;
	mul.f32 	%f354, %f353, %f353;
	fma.rn.f32 	%f355, %f351, %f351, %f354;
	add.f32 	%f356, %f355, 0f3A83126F;
	rcp.rn.f32 	%f357, %f356;
	mul.f32 	%f358, %f351, %f357;
	add.s64 	%rd55, %rd3, %rd52;
	ld.global.f32 	%f359, [%rd55];
	fma.rn.f32 	%f360, %f359, %f358, %f480;
	mul.f32 	%f361, %f353, %f357;
	fma.rn.f32 	%f362, %f359, %f361, %f481;
	ld.global.f32 	%f363, [%rd53+4];
	sub.f32 	%f364, %f363, %f27;
	ld.global.f32 	%f365, [%rd54+4];
	sub.f32 	%f366, %f365, %f28;
	mul.f32 	%f367, %f366, %f366;
	fma.rn.f32 	%f368, %f364, %f364, %f367;
	add.f32 	%f369, %f368, 0f3A83126F;
	rcp.rn.f32 	%f370, %f369;
	mul.f32 	%f371, %f364, %f370;
	ld.global.f32 	%f372, [%rd55+4];
	fma.rn.f32 	%f373, %f372, %f371, %f360;
	mul.f32 	%f374, %f366, %f370;
	fma.rn.f32 	%f375, %f372, %f374, %f362;
	ld.global.f32 	%f376, [%rd53+8];
	sub.f32 	%f377, %f376, %f27;
	ld.global.f32 	%f378, [%rd54+8];
	sub.f32 	%f379, %f378, %f28;
	mul.f32 	%f380, %f379, %f379;
	fma.rn.f32 	%f381, %f377, %f377, %f380;
	add.f32 	%f382, %f381, 0f3A83126F;
	rcp.rn.f32 	%f383, %f382;
	mul.f32 	%f384, %f377, %f383;
	ld.global.f32 	%f385, [%rd55+8];
	fma.rn.f32 	%f386, %f385, %f384, %f373;
	mul.f32 	%f387, %f379, %f383;
	fma.rn.f32 	%f388, %f385, %f387, %f375;
	ld.global.f32 	%f389, [%rd53+12];
	sub.f32 	%f390, %f389, %f27;
	ld.global.f32 	%f391, [%rd54+12];
	sub.f32 	%f392, %f391, %f28;
	mul.f32 	%f393, %f392, %f392;
	fma.rn.f32 	%f394, %f390, %f390, %f393;
	add.f32 	%f395, %f394, 0f3A83126F;
	rcp.rn.f32 	%f396, %f395;
	mul.f32 	%f397, %f390, %f396;
	ld.global.f32 	%f398, [%rd55+12];
	fma.rn.f32 	%f480, %f398, %f397, %f386;
	mul.f32 	%f399, %f392, %f396;
	fma.rn.f32 	%f481, %f398, %f399, %f388;
	add.s32 	%r44, %r44, 4;
$L__BB0_20:
	setp.eq.s32 	%p18, %r23, 0;
	@%p18 bra 	$L__BB0_25;
	setp.eq.s32 	%p19, %r23, 1;
	@%p19 bra 	$L__BB0_23;
	mul.wide.u32 	%rd56, %r44, 4;
	add.s64 	%rd57, %rd2, %rd56;
	ld.global.f32 	%f401, [%rd57];
	sub.f32 	%f402, %f401, %f27;
	add.s64 	%rd58, %rd1, %rd56;
	ld.global.f32 	%f403, [%rd58];
	sub.f32 	%f404, %f403, %f28;
	mul.f32 	%f405, %f404, %f404;
	fma.rn.f32 	%f406, %f402, %f402, %f405;
	add.f32 	%f407, %f406, 0f3A83126F;
	rcp.rn.f32 	%f408, %f407;
	mul.f32 	%f409, %f402, %f408;
	add.s64 	%rd59, %rd3, %rd56;
	ld.global.f32 	%f410, [%rd59];
	fma.rn.f32 	%f411, %f410, %f409, %f480;
	mul.f32 	%f412, %f404, %f408;
	fma.rn.f32 	%f413, %f410, %f412, %f481;
	ld.global.f32 	%f414, [%rd57+4];
	sub.f32 	%f415, %f414, %f27;
	ld.global.f32 	%f416, [%rd58+4];
	sub.f32 	%f417, %f416, %f28;
	mul.f32 	%f418, %f417, %f417;
	fma.rn.f32 	%f419, %f415, %f415, %f418;
	add.f32 	%f420, %f419, 0f3A83126F;
	rcp.rn.f32 	%f421, %f420;
	mul.f32 	%f422, %f415, %f421;
	ld.global.f32 	%f423, [%rd59+4];
	fma.rn.f32 	%f480, %f423, %f422, %f411;
	mul.f32 	%f424, %f417, %f421;
	fma.rn.f32 	%f481, %f423, %f424, %f413;
	add.s32 	%r44, %r44, 2;
$L__BB0_23:
	and.b32  	%r37, %r15, 1;
	setp.eq.b32 	%p20, %r37, 1;
	not.pred 	%p21, %p20;
	@%p21 bra 	$L__BB0_25;
	mul.wide.u32 	%rd60, %r44, 4;
	add.s64 	%rd61, %rd2, %rd60;
	ld.global.f32 	%f425, [%rd61];
	sub.f32 	%f426, %f425, %f27;
	add.s64 	%rd62, %rd1, %rd60;
	ld.global.f32 	%f427, [%rd62];
	sub.f32 	%f428, %f427, %f28;
	mul.f32 	%f429, %f428, %f428;
	fma.rn.f32 	%f430, %f426, %f426, %f429;
	add.f32 	%f431, %f430, 0f3A83126F;
	rcp.rn.f32 	%f432, %f431;
	mul.f32 	%f433, %f426, %f432;
	add.s64 	%rd63, %rd3, %rd60;
	ld.global.f32 	%f434, [%rd63];
	fma.rn.f32 	%f480, %f434, %f433, %f480;
	mul.f32 	%f435, %f428, %f432;
	fma.rn.f32 	%f481, %f434, %f435, %f481;
$L__BB0_25:
	mul.f32 	%f436, %f480, 0f2E92C348;
	mul.wide.s32 	%rd64, %r1, 4;
	add.s64 	%rd65, %rd3, %rd64;
	ld.global.f32 	%f437, [%rd65];
	cvta.to.global.u64 	%rd66, %rd22;
	add.s64 	%rd67, %rd66, %rd64;
	ld.global.f32 	%f438, [%rd67];
	fma.rn.f32 	%f439, %f436, %f437, %f438;
	st.global.f32 	[%rd67], %f439;
	mul.f32 	%f440, %f481, 0f2E92C348;
	ld.global.f32 	%f441, [%rd65];
	cvta.to.global.u64 	%rd68, %rd23;
	add.s64 	%rd69, %rd68, %rd64;
	ld.global.f32 	%f442, [%rd69];
	fma.rn.f32 	%f443, %f440, %f441, %f442;
	st.global.f32 	[%rd69], %f443;
	ld.global.f32 	%f444, [%rd67];
	add.s64 	%rd70, %rd2, %rd64;
	ld.global.f32 	%f445, [%rd70];
	add.f32 	%f446, %f444, %f445;
	st.global.f32 	[%rd70], %f446;
	ld.global.f32 	%f447, [%rd69];
	add.s64 	%rd71, %rd1, %rd64;
	ld.global.f32 	%f448, [%rd71];
	add.f32 	%f449, %f447, %f448;
	st.global.f32 	[%rd71], %f449;
$L__BB0_26:
	ret;

}
	// .globl	_Z16initializeBodiesPfS_S_S_S_iiii
.visible .entry _Z16initializeBodiesPfS_S_S_S_iiii(
	.param .u64 .ptr .align 1 _Z16initializeBodiesPfS_S_S_S_iiii_param_0,
	.param .u64 .ptr .align 1 _Z16initializeBodiesPfS_S_S_S_iiii_param_1,
	.param .u64 .ptr .align 1 _Z16initializeBodiesPfS_S_S_S_iiii_param_2,
	.param .u64 .ptr .align 1 _Z16initializeBodiesPfS_S_S_S_iiii_param_3,
	.param .u64 .ptr .align 1 _Z16initializeBodiesPfS_S_S_S_iiii_param_4,
	.param .u32 _Z16initializeBodiesPfS_S_S_S_iiii_param_5,
	.param .u32 _Z16initializeBodiesPfS_S_S_S_iiii_param_6,
	.param .u32 _Z16initializeBodiesPfS_S_S_S_iiii_param_7,
	.param .u32 _Z16initializeBodiesPfS_S_S_S_iiii_param_8
)
{
	.reg .pred 	%p<4>;
	.reg .b32 	%r<54>;
	.reg .b32 	%f<16>;
	.reg .b64 	%rd<23>;
	.reg .b64 	%fd<3>;

	ld.param.u64 	%rd6, [_Z16initializeBodiesPfS_S_S_S_iiii_param_0];
	ld.param.u64 	%rd7, [_Z16initializeBodiesPfS_S_S_S_iiii_param_1];
	ld.param.u64 	%rd8, [_Z16initializeBodiesPfS_S_S_S_iiii_param_2];
	ld.param.u64 	%rd9, [_Z16initializeBodiesPfS_S_S_S_iiii_param_3];
	ld.param.u64 	%rd10, [_Z16initializeBodiesPfS_S_S_S_iiii_param_4];
	ld.param.u32 	%r3, [_Z16initializeBodiesPfS_S_S_S_iiii_param_5];
	ld.param.u32 	%r4, [_Z16initializeBodiesPfS_S_S_S_iiii_param_6];
	ld.param.u32 	%r5, [_Z16initializeBodiesPfS_S_S_S_iiii_param_7];
	ld.param.u32 	%r6, [_Z16initializeBodiesPfS_S_S_S_iiii_param_8];
	cvta.to.global.u64 	%rd1, %rd8;
	cvta.to.global.u64 	%rd2, %rd9;
	cvta.to.global.u64 	%rd3, %rd10;
	cvta.to.global.u64 	%rd4, %rd7;
	cvta.to.global.u64 	%rd5, %rd6;
	mov.u32 	%r7, %ctaid.x;
	mov.u32 	%r8, %ntid.x;
	mov.u32 	%r9, %tid.x;
	mad.lo.s32 	%r1, %r7, %r8, %r9;
	setp.ge.s32 	%p1, %r1, %r3;
	@%p1 bra 	$L__BB1_4;
	xor.b32  	%r2, %r6, -1429050551;
	add.s32 	%r10, %r3, -1;
	setp.eq.s32 	%p2, %r1, %r10;
	@%p2 bra 	$L__BB1_3;
	mul.lo.s32 	%r11, %r2, 1099087573;
	setp.gt.s32 	%p3, %r6, -1;
	selp.b32 	%r12, -638133224, -1940497825, %p3;
	add.s32 	%r13, %r12, %r11;
	add.s32 	%r14, %r11, 5783321;
	add.s32 	%r15, %r12, 514673388;
	xor.b32  	%r16, %r11, 362436069;
	add.s32 	%r17, %r11, 123456789;
	shr.u32 	%r18, %r17, 2;
	xor.b32  	%r19, %r18, %r17;
	shl.b32 	%r20, %r14, 4;
	shl.b32 	%r21, %r19, 1;
	xor.b32  	%r22, %r20, %r21;
	xor.b32  	%r23, %r22, %r14;
	xor.b32  	%r24, %r23, %r19;
	add.s32 	%r25, %r13, %r24;
	add.s32 	%r26, %r25, 362437;
	cvt.rn.f32.u32 	%f1, %r26;
	fma.rn.f32 	%f2, %f1, 0f2F800000, 0f2F000000;
	cvt.rn.f32.s32 	%f3, %r4;
	mul.f32 	%f4, %f2, %f3;
	shr.u32 	%r27, %r4, 31;
	add.s32 	%r28, %r4, %r27;
	shr.s32 	%r29, %r28, 1;
	cvt.rn.f32.s32 	%f5, %r29;
	sub.f32 	%f6, %f4, %f5;
	mul.wide.s32 	%rd11, %r1, 4;
	add.s64 	%rd12, %rd5, %rd11;
	st.global.f32 	[%rd12], %f6;
	shr.u32 	%r30, %r16, 2;
	xor.b32  	%r31, %r30, %r16;
	shl.b32 	%r32, %r24, 4;
	shl.b32 	%r33, %r31, 1;
	xor.b32  	%r34, %r33, %r32;
	xor.b32  	%r35, %r34, %r31;
	xor.b32  	%r36, %r35, %r24;
	add.s32 	%r37, %r13, %r36;
	add.s32 	%r38, %r37, 724874;
	cvt.rn.f32.u32 	%f7, %r38;
	fma.rn.f32 	%f8, %f7, 0f2F800000, 0f2F000000;
	cvt.rn.f32.s32 	%f9, %r5;
	mul.f32 	%f10, %f8, %f9;
	shr.u32 	%r39, %r5, 31;
	add.s32 	%r40, %r5, %r39;
	shr.s32 	%r41, %r40, 1;
	cvt.rn.f32.s32 	%f11, %r41;
	sub.f32 	%f12, %f10, %f11;
	add.s64 	%rd13, %rd4, %rd11;
	st.global.f32 	[%rd13], %f12;
	shr.u32 	%r42, %r15, 2;
	xor.b32  	%r43, %r42, %r15;
	shl.b32 	%r44, %r36, 4;
	shl.b32 	%r45, %r43, 1;
	xor.b32  	%r46, %r45, %r44;
	xor.b32  	%r47, %r46, %r43;
	xor.b32  	%r48, %r47, %r36;
	add.s32 	%r49, %r13, %r48;
	add.s32 	%r50, %r49, 1087311;
	cvt.rn.f32.u32 	%f13, %r50;
	fma.rn.f32 	%f14, %f13, 0f2F800000, 0f2F000000;
	cvt.f64.f32 	%fd1, %f14;
	fma.rn.f64 	%fd2, %fd1, 0d40C3880000000000, 0d40C3880000000000;
	cvt.rn.f32.f64 	%f15, %fd2;
	add.s64 	%rd14, %rd3, %rd11;
	st.global.f32 	[%rd14], %f15;
	add.s64 	%rd15, %rd2, %rd11;
	mov.b32 	%r51, 0;
	st.global.u32 	[%rd15], %r51;
	add.s64 	%rd16, %rd1, %rd11;
	st.global.u32 	[%rd16], %r51;
	bra.uni 	$L__BB1_4;
$L__BB1_3:
	mul.wide.s32 	%rd17, %r1, 4;
	add.s64 	%rd18, %rd5, %rd17;
	mov.b32 	%r52, 0;
	st.global.u32 	[%rd18], %r52;
	add.s64 	%rd19, %rd4, %rd17;
	st.global.u32 	[%rd19], %r52;
	add.s64 	%rd20, %rd3, %rd17;
	mov.b32 	%r53, 1203982336;
	st.global.u32 	[%rd20], %r53;
	add.s64 	%rd21, %rd2, %rd17;
	st.global.u32 	[%rd21], %r52;
	add.s64 	%rd22, %rd1, %rd17;
	st.global.u32 	[%rd22], %r52;
$L__BB1_4:
	ret;

}


// ===== COMPILED SASS (sm_100) =====

	.target	sm_100

	.elftype	@"ET_EXEC"


//--------------------- .note.nv.tkinfo           --------------------------
	.section	.note.nv.tkinfo,"",@"SHT_NOTE"
	.sectionflags	@"SHF_NOTE_NV_TKINFO"
	.tkinfo
        /*0018*/ 	.word	0x00000002
        /*0030*/ 	.string	""
        /*0030*/ 	.string	"ptxas"
        /*0030*/ 	.string	"Cuda compilation tools, release 13.0, V13.0.88"
        /*0030*/ 	.string	"Build cuda_13.0.r13.0/compiler.36424714_0"
        /*0030*/ 	.string	"-arch sm_100 -m 64 "



//--------------------- .note.nv.cuinfo           --------------------------
	.section	.note.nv.cuinfo,"",@"SHT_NOTE"
	.sectionflags	@"SHF_NOTE_NV_CUINFO"
        /*0018*/ 	.short	0x0002
        /*001a*/ 	.short	0x0064
        /*001c*/ 	.short	0x0082
	.zero		2


//--------------------- .nv.info                  --------------------------
	.section	.nv.info,"",@"SHT_CUDA_INFO"
	.align	4


	//----- nvinfo : EIATTR_REGCOUNT
	.align		4
        /*0000*/ 	.byte	0x04, 0x2f
        /*0002*/ 	.short	(.L_11 - .L_10)
	.align		4
.L_10:
        /*0004*/ 	.word	index@(_Z12updateKernelPfS_S_S_S_i)
        /*0008*/ 	.word	0x00000020


	//----- nvinfo : EIATTR_FRAME_SIZE
	.align		4
.L_11:
        /*000c*/ 	.byte	0x04, 0x11
        /*000e*/ 	.short	(.L_13 - .L_12)
	.align		4
.L_12:
        /*0010*/ 	.word	index@($__internal_0_$__cuda_sm20_rcp_rn_f32_slowpath)
        /*0014*/ 	.word	0x00000000


	//----- nvinfo : EIATTR_FRAME_SIZE
	.align		4
.L_13:
        /*0018*/ 	.byte	0x04, 0x11
        /*001a*/ 	.short	(.L_15 - .L_14)
	.align		4
.L_14:
        /*001c*/ 	.word	index@(_Z12updateKernelPfS_S_S_S_i)
        /*0020*/ 	.word	0x00000000


	//----- nvinfo : EIATTR_REGCOUNT
	.align		4
.L_15:
        /*0024*/ 	.byte	0x04, 0x2f
        /*0026*/ 	.short	(.L_17 - .L_16)
	.align		4
.L_16:
        /*0028*/ 	.word	index@(_Z16initializeBodiesPfS_S_S_S_iiii)
        /*002c*/ 	.word	0x0000001a


	//----- nvinfo : EIATTR_FRAME_SIZE
	.align		4
.L_17:
        /*0030*/ 	.byte	0x04, 0x11
        /*0032*/ 	.short	(.L_19 - .L_18)
	.align		4
.L_18:
        /*0034*/ 	.word	index@(_Z16initializeBodiesPfS_S_S_S_iiii)
        /*0038*/ 	.word	0x00000000


	//----- nvinfo : EIATTR_MIN_STACK_SIZE
	.align		4
.L_19:
        /*003c*/ 	.byte	0x04, 0x12
        /*003e*/ 	.short	(.L_21 - .L_20)
	.align		4
.L_20:
        /*0040*/ 	.word	index@(_Z16initializeBodiesPfS_S_S_S_iiii)
        /*0044*/ 	.word	0x00000000


	//----- nvinfo : EIATTR_MIN_STACK_SIZE
	.align		4
.L_21:
        /*0048*/ 	.byte	0x04, 0x12
        /*004a*/ 	.short	(.L_23 - .L_22)
	.align		4
.L_22:
        /*004c*/ 	.word	index@(_Z12updateKernelPfS_S_S_S_i)
        /*0050*/ 	.word	0x00000000
.L_23:


//--------------------- .nv.compat                --------------------------
	.section	.nv.compat,"",@"SHT_CUDA_COMPAT_INFO"
	.align	4
        /*0000*/ 	.byte	0x02, 0x09, 0x00, 0x00, 0x02, 0x02, 0x01, 0x00, 0x02, 0x05, 0x05, 0x00, 0x03, 0x07, 0x01, 0x01
        /*0010*/ 	.byte	0x02, 0x03, 0x00, 0x00, 0x02, 0x06, 0x01, 0x00, 0x04, 0x0b, 0x08, 0x00, 0x01, 0x00, 0x00, 0x00
        /*0020*/ 	.byte	0x00, 0x00, 0x00, 0x00


//--------------------- .nv.info._Z16initializeBodiesPfS_S_S_S_iiii --------------------------
	.section	.nv.info._Z16initializeBodiesPfS_S_S_S_iiii,"",@"SHT_CUDA_INFO"
	.sectionflags	@""
	.align	4


	//----- nvinfo : EIATTR_CUDA_API_VERSION
	.align		4
        /*0000*/ 	.byte	0x04, 0x37
        /*0002*/ 	.short	(.L_25 - .L_24)
.L_24:
        /*0004*/ 	.word	0x00000082


	//----- nvinfo : EIATTR_KPARAM_INFO
	.align		4
.L_25:
        /*0008*/ 	.byte	0x04, 0x17
        /*000a*/ 	.short	(.L_27 - .L_26)
.L_26:
        /*000c*/ 	.word	0x00000000
        /*0010*/ 	.short	0x0008
        /*0012*/ 	.short	0x0034
        /*0014*/ 	.byte	0x00, 0xf0, 0x11, 0x00


	//----- nvinfo : EIATTR_KPARAM_INFO
	.align		4
.L_27:
        /*0018*/ 	.byte	0x04, 0x17
        /*001a*/ 	.short	(.L_29 - .L_28)
.L_28:
        /*001c*/ 	.word	0x00000000
        /*0020*/ 	.short	0x0007
        /*0022*/ 	.short	0x0030
        /*0024*/ 	.byte	0x00, 0xf0, 0x11, 0x00


	//----- nvinfo : EIATTR_KPARAM_INFO
	.align		4
.L_29:
        /*0028*/ 	.byte	0x04, 0x17
        /*002a*/ 	.short	(.L_31 - .L_30)
.L_30:
        /*002c*/ 	.word	0x00000000
        /*0030*/ 	.short	0x0006
        /*0032*/ 	.short	0x002c
        /*0034*/ 	.byte	0x00, 0xf0, 0x11, 0x00


	//----- nvinfo : EIATTR_KPARAM_INFO
	.align		4
.L_31:
        /*0038*/ 	.byte	0x04, 0x17
        /*003a*/ 	.short	(.L_33 - .L_32)
.L_32:
        /*003c*/ 	.word	0x00000000
        /*0040*/ 	.short	0x0005
        /*0042*/ 	.short	0x0028
        /*0044*/ 	.byte	0x00, 0xf0, 0x11, 0x00


	//----- nvinfo : EIATTR_KPARAM_INFO
	.align		4
.L_33:
        /*0048*/ 	.byte	0x04, 0x17
        /*004a*/ 	.short	(.L_35 - .L_34)
.L_34:
        /*004c*/ 	.word	0x00000000
        /*0050*/ 	.short	0x0004
        /*0052*/ 	.short	0x0020
        /*0054*/ 	.byte	0x00, 0xf5, 0x21, 0x00


	//----- nvinfo : EIATTR_KPARAM_INFO
	.align		4
.L_35:
        /*0058*/ 	.byte	0x04, 0x17
        /*005a*/ 	.short	(.L_37 - .L_36)
.L_36:
        /*005c*/ 	.word	0x00000000
        /*0060*/ 	.short	0x0003
        /*0062*/ 	.short	0x0018
        /*0064*/ 	.byte	0x00, 0xf5, 0x21, 0x00


	//----- nvinfo : EIATTR_KPARAM_INFO
	.align		4
.L_37:
        /*0068*/ 	.byte	0x04, 0x17
        /*006a*/ 	.short	(.L_39 - .L_38)
.L_38:
        /*006c*/ 	.word	0x00000000
        /*0070*/ 	.short	0x0002
        /*0072*/ 	.short	0x0010
        /*0074*/ 	.byte	0x00, 0xf5, 0x21, 0x00


	//----- nvinfo : EIATTR_KPARAM_INFO
	.align		4
.L_39:
        /*0078*/ 	.byte	0x04, 0x17
        /*007a*/ 	.short	(.L_41 - .L_40)
.L_40:
        /*007c*/ 	.word	0x00000000
        /*0080*/ 	.short	0x0001
        /*0082*/ 	.short	0x0008
        /*0084*/ 	.byte	0x00, 0xf5, 0x21, 0x00


	//----- nvinfo : EIATTR_KPARAM_INFO
	.align		4
.L_41:
        /*0088*/ 	.byte	0x04, 0x17
        /*008a*/ 	.short	(.L_43 - .L_42)
.L_42:
        /*008c*/ 	.word	0x00000000
        /*0090*/ 	.short	0x0000
        /*0092*/ 	.short	0x0000
        /*0094*/ 	.byte	0x00, 0xf5, 0x21, 0x00


	//----- nvinfo : EIATTR_SPARSE_MMA_MASK
	.align		4
.L_43:
        /*0098*/ 	.byte	0x03, 0x50
        /*009a*/ 	.short	0x0000


	//----- nvinfo : EIATTR_MAXREG_COUNT
	.align		4
        /*009c*/ 	.byte	0x03, 0x1b
        /*009e*/ 	.short	0x00ff


	//----- nvinfo : EIATTR_MERCURY_ISA_VERSION
	.align		4
        /*00a0*/ 	.byte	0x03, 0x5f
        /*00a2*/ 	.short	0x0101


	//----- nvinfo : EIATTR_VRC_CTA_INIT_COUNT
	.align		4
        /*00a4*/ 	.byte	0x02, 0x4a
	.zero		1
	.zero		1


	//----- nvinfo : EIATTR_EXIT_INSTR_OFFSETS
	.align		4
        /*00a8*/ 	.byte	0x04, 0x1c
        /*00aa*/ 	.short	(.L_45 - .L_44)


	//   ....[0]....
.L_44:
        /*00ac*/ 	.word	0x00000070


	//   ....[1]....
        /*00b0*/ 	.word	0x00000530


	//   ....[2]....
        /*00b4*/ 	.word	0x00000640


	//----- nvinfo : EIATTR_CRS_STACK_SIZE
	.align		4
.L_45:
        /*00b8*/ 	.byte	0x04, 0x1e
        /*00ba*/ 	.short	(.L_47 - .L_46)
.L_46:
        /*00bc*/ 	.word	0x00000000


	//----- nvinfo : EIATTR_CBANK_PARAM_SIZE
	.align		4
.L_47:
        /*00c0*/ 	.byte	0x03, 0x19
        /*00c2*/ 	.short	0x0038


	//----- nvinfo : EIATTR_PARAM_CBANK
	.align		4
        /*00c4*/ 	.byte	0x04, 0x0a
        /*00c6*/ 	.short	(.L_49 - .L_48)
	.align		4
.L_48:
        /*00c8*/ 	.word	index@(.nv.constant0._Z16initializeBodiesPfS_S_S_S_iiii)
        /*00cc*/ 	.short	0x0380
        /*00ce*/ 	.short	0x0038


	//----- nvinfo : EIATTR_SW_WAR
	.align		4
.L_49:
        /*00d0*/ 	.byte	0x04, 0x36
        /*00d2*/ 	.short	(.L_51 - .L_50)
.L_50:
        /*00d4*/ 	.word	0x00000008
.L_51:


//--------------------- .nv.info._Z12updateKernelPfS_S_S_S_i --------------------------
	.section	.nv.info._Z12updateKernelPfS_S_S_S_i,"",@"SHT_CUDA_INFO"
	.sectionflags	@""
	.align	4


	//----- nvinfo : EIATTR_CUDA_API_VERSION
	.align		4
        /*0000*/ 	.byte	0x04, 0x37
        /*0002*/ 	.short	(.L_53 - .L_52)
.L_52:
        /*0004*/ 	.word	0x00000082


	//----- nvinfo : EIATTR_KPARAM_INFO
	.align		4
.L_53:
        /*0008*/ 	.byte	0x04, 0x17
        /*000a*/ 	.short	(.L_55 - .L_54)
.L_54:
        /*000c*/ 	.word	0x00000000
        /*0010*/ 	.short	0x0005
        /*0012*/ 	.short	0x0028
        /*0014*/ 	.byte	0x00, 0xf0, 0x11, 0x00


	//----- nvinfo : EIATTR_KPARAM_INFO
	.align		4
.L_55:
        /*0018*/ 	.byte	0x04, 0x17
        /*001a*/ 	.short	(.L_57 - .L_56)
.L_56:
        /*001c*/ 	.word	0x00000000
        /*0020*/ 	.short	0x0004
        /*0022*/ 	.short	0x0020
        /*0024*/ 	.byte	0x00, 0xf5, 0x21, 0x00


	//----- nvinfo : EIATTR_KPARAM_INFO
	.align		4
.L_57:
        /*0028*/ 	.byte	0x04, 0x17
        /*002a*/ 	.short	(.L_59 - .L_58)
.L_58:
        /*002c*/ 	.word	0x00000000
        /*0030*/ 	.short	0x0003
        /*0032*/ 	.short	0x0018
        /*0034*/ 	.byte	0x00, 0xf5, 0x21, 0x00


	//----- nvinfo : EIATTR_KPARAM_INFO
	.align		4
.L_59:
        /*0038*/ 	.byte	0x04, 0x17
        /*003a*/ 	.short	(.L_61 - .L_60)
.L_60:
        /*003c*/ 	.word	0x00000000
        /*0040*/ 	.short	0x0002
        /*0042*/ 	.short	0x0010
        /*0044*/ 	.byte	0x00, 0xf5, 0x21, 0x00


	//----- nvinfo : EIATTR_KPARAM_INFO
	.align		4
.L_61:
        /*0048*/ 	.byte	0x04, 0x17
        /*004a*/ 	.short	(.L_63 - .L_62)
.L_62:
        /*004c*/ 	.word	0x00000000
        /*0050*/ 	.short	0x0001
        /*0052*/ 	.short	0x0008
        /*0054*/ 	.byte	0x00, 0xf5, 0x21, 0x00


	//----- nvinfo : EIATTR_KPARAM_INFO
	.align		4
.L_63:
        /*0058*/ 	.byte	0x04, 0x17
        /*005a*/ 	.short	(.L_65 - .L_64)
.L_64:
        /*005c*/ 	.word	0x00000000
        /*0060*/ 	.short	0x0000
        /*0062*/ 	.short	0x0000
        /*0064*/ 	.byte	0x00, 0xf5, 0x21, 0x00


	//----- nvinfo : EIATTR_SPARSE_MMA_MASK
	.align		4
.L_65:
        /*0068*/ 	.byte	0x03, 0x50
        /*006a*/ 	.short	0x0000


	//----- nvinfo : EIATTR_MAXREG_COUNT
	.align		4
        /*006c*/ 	.byte	0x03, 0x1b
        /*006e*/ 	.short	0x00ff


	//----- nvinfo : EIATTR_MERCURY_ISA_VERSION
	.align		4
        /*0070*/ 	.byte	0x03, 0x5f
        /*0072*/ 	.short	0x0101


	//----- nvinfo : EIATTR_VRC_CTA_INIT_COUNT
	.align		4
        /*0074*/ 	.byte	0x02, 0x4a
	.zero		1
	.zero		1


	//----- nvinfo : EIATTR_EXIT_INSTR_OFFSETS
	.align		4
        /*0078*/ 	.byte	0x04, 0x1c
        /*007a*/ 	.short	(.L_67 - .L_66)


	//   ....[0]....
.L_66:
        /*007c*/ 	.word	0x00000070


	//   ....[1]....
        /*0080*/ 	.word	0x00003ea0


	//----- nvinfo : EIATTR_CRS_STACK_SIZE
	.align		4
.L_67:
        /*0084*/ 	.byte	0x04, 0x1e
        /*0086*/ 	.short	(.L_69 - .L_68)
.L_68:
        /*0088*/ 	.word	0x00000000


	//----- nvinfo : EIATTR_CBANK_PARAM_SIZE
	.align		4
.L_69:
        /*008c*/ 	.byte	0x03, 0x19
        /*008e*/ 	.short	0x002c


	//----- nvinfo : EIATTR_PARAM_CBANK
	.align		4
        /*0090*/ 	.byte	0x04, 0x0a
        /*0092*/ 	.short	(.L_71 - .L_70)
	.align		4
.L_70:
        /*0094*/ 	.word	index@(.nv.constant0._Z12updateKernelPfS_S_S_S_i)
        /*0098*/ 	.short	0x0380
        /*009a*/ 	.short	0x002c


	//----- nvinfo : EIATTR_SW_WAR
	.align		4
.L_71:
        /*009c*/ 	.byte	0x04, 0x36
        /*009e*/ 	.short	(.L_73 - .L_72)
.L_72:
        /*00a0*/ 	.word	0x00000008
.L_73:


//--------------------- .nv.callgraph             --------------------------
	.section	.nv.callgraph,"",@"SHT_CUDA_CALLGRAPH"
	.align	4
	.sectionentsize	8
	.align		4
        /*0000*/ 	.word	0x00000000
	.align		4
        /*0004*/ 	.word	0xffffffff
	.align		4
        /*0008*/ 	.word	0x00000000
	.align		4
        /*000c*/ 	.word	0xfffffffe
	.align		4
        /*0010*/ 	.word	0x00000000
	.align		4
        /*0014*/ 	.word	0xfffffffd
	.align		4
        /*0018*/ 	.word	0x00000000
	.align		4
        /*001c*/ 	.word	0xfffffffc


//--------------------- .nv.constant4             --------------------------
	.section	.nv.constant4,"a",@progbits
	.align	8
	.align		8
.nv.constant4:
        /*0000*/ 	.dword	precalc_xorwow_matrix
	.align		8
        /*0008*/ 	.dword	precalc_xorwow_offset_matrix
	.align		8
        /*0010*/ 	.dword	mrg32k3aM1
	.align		8
        /*0018*/ 	.dword	mrg32k3aM2
	.align		8
        /*0020*/ 	.dword	mrg32k3aM1SubSeq
	.align		8
        /*0028*/ 	.dword	mrg32k3aM2SubSeq
	.align		8
        /*0030*/ 	.dword	mrg32k3aM1Seq
	.align		8
        /*0038*/ 	.dword	mrg32k3aM2Seq


//--------------------- .nv.constant3             --------------------------
	.section	.nv.constant3,"a",@progbits
	.align	8
.nv.constant3:
	.type		__cr_lgamma_table,@object
	.size		__cr_lgamma_table,(G - __cr_lgamma_table)
__cr_lgamma_table:
        /*0000*/ 	.byte	0x00, 0x00, 0x00, 0x00, 0x00, 0x00, 0x00, 0x00, 0x00, 0x00, 0x00, 0x00, 0x00, 0x00, 0x00, 0x00
        /*0010*/ 	.byte	0xef, 0x39, 0xfa, 0xfe, 0x42, 0x2e, 0xe6, 0x3f, 0x02, 0x20, 0x2a, 0xfa, 0x0b, 0xab, 0xfc, 0x3f
        /*0020*/ 	.byte	0xf9, 0x2c, 0x92, 0x7c, 0xa7, 0x6c, 0x09, 0x40, 0xc9, 0x79, 0x44, 0x3c, 0x64, 0x26, 0x13, 0x40
        /*0030*/ 	.byte	0xca, 0x01, 0xcf, 0x3a, 0x27, 0x51, 0x1a, 0x40, 0x30, 0xcc, 0x2d, 0xf3, 0xe1, 0x0c, 0x21, 0x40
        /*0040*/ 	.byte	0x0d, 0xb7, 0xfc, 0x82, 0x8e, 0x35, 0x25, 0x40
	.type		G,@object
	.size		G,(.L_9 - G)
G:
        /*0048*/ 	.byte	0x48, 0xc3, 0x92, 0x2e
.L_9:


//--------------------- .text._Z16initializeBodiesPfS_S_S_S_iiii --------------------------
	.section	.text._Z16initializeBodiesPfS_S_S_S_iiii,"ax",@progbits
	.align	128
        .global         _Z16initializeBodiesPfS_S_S_S_iiii
        .type           _Z16initializeBodiesPfS_S_S_S_iiii,@function
        .size           _Z16initializeBodiesPfS_S_S_S_iiii,(.L_x_116 - _Z16initializeBodiesPfS_S_S_S_iiii)
        .other          _Z16initializeBodiesPfS_S_S_S_iiii,@"STO_CUDA_ENTRY STV_DEFAULT"
_Z16initializeBodiesPfS_S_S_S_iiii:
.text._Z16initializeBodiesPfS_S_S_S_iiii:
[----:B------:R-:W-:Y:S01]  /*0000*/  LDC R1, c[0x0][0x37c] ;  /* 0x0000df00ff017b82 */ /* 0x000fe20000000800 */
[----:B------:R-:W0:Y:S07]  /*0010*/  S2R R3, SR_TID.X ;  /* 0x0000000000037919 */ /* 0x000e2e0000002100 */
[----:B------:R-:W0:Y:S01]  /*0020*/  S2UR UR5, SR_CTAID.X ;  /* 0x00000000000579c3 */ /* 0x000e220000002500 */
[----:B------:R-:W1:Y:S07]  /*0030*/  LDCU UR4, c[0x0][0x3a8] ;  /* 0x00007500ff0477ac */ /* 0x000e6e0008000800 */
[----:B------:R-:W0:Y:S02]  /*0040*/  LDC R0, c[0x0][0x360] ;  /* 0x0000d800ff007b82 */ /* 0x000e240000000800 */
[----:B0-----:R-:W-:-:S05]  /*0050*/  IMAD R0, R0, UR5, R3 ;  /* 0x0000000500007c24 */ /* 0x001fca000f8e0203 */
[----:B-1----:R-:W-:-:S13]  /*0060*/  ISETP.GE.AND P0, PT, R0, UR4, PT ;  /* 0x0000000400007c0c */ /* 0x002fda000bf06270 */
[----:B------:R-:W-:Y:S05]  /*0070*/  @P0 EXIT ;  /* 0x000000000000094d */ /* 0x000fea0003800000 */
[----:B------:R-:W-:Y:S01]  /*0080*/  UIADD3 UR4, UPT, UPT, UR4, -0x1, URZ ;  /* 0xffffffff04047890 */ /* 0x000fe2000fffe0ff */
[----:B------:R-:W0:Y:S05]  /*0090*/  LDCU.64 UR12, c[0x0][0x358] ;  /* 0x00006b00ff0c77ac */ /* 0x000e2a0008000a00 */
[----:B------:R-:W-:-:S13]  /*00a0*/  ISETP.NE.AND P0, PT, R0, UR4, PT ;  /* 0x0000000400007c0c */ /* 0x000fda000bf05270 */
[----:B0-----:R-:W-:Y:S05]  /*00b0*/  @!P0 BRA `(.L_x_0) ;  /* 0x0000000400208947 */ /* 0x001fea0003800000 */
[----:B------:R-:W0:Y:S01]  /*00c0*/  LDCU UR11, c[0x0][0x3b4] ;  /* 0x00007680ff0b77ac */ /* 0x000e220008000800 */
[----:B------:R-:W-:Y:S01]  /*00d0*/  HFMA2 R23, -RZ, RZ, 0.1171875, 0 ;  /* 0x2f800000ff177431 */ /* 0x000fe200000001ff */
[----:B------:R-:W-:Y:S01]  /*00e0*/  MOV R12, 0x0 ;  /* 0x00000000000c7802 */ /* 0x000fe20000000f00 */
[----:B------:R-:W-:Y:S01]  /*00f0*/  HFMA2 R13, -RZ, RZ, 2.380859375, -0.0001220703125 ;  /* 0x40c38800ff0d7431 */ /* 0x000fe200000001ff */
[----:B------:R-:W-:Y:S01]  /*0100*/  UMOV UR10, 0xd9f6dc18 ;  /* 0xd9f6dc18000a7882 */ /* 0x000fe20000000000 */
[----:B------:R-:W1:Y:S08]  /*0110*/  LDC.64 R10, c[0x0][0x380] ;  /* 0x0000e000ff0a7b82 */ /* 0x000e700000000a00 */
[----:B------:R-:W2:Y:S01]  /*0120*/  LDC.64 R8, c[0x0][0x388] ;  /* 0x0000e200ff087b82 */ /* 0x000ea20000000a00 */
[----:B0-----:R-:W-:-:S02]  /*0130*/  ULOP3.LUT UR4, UR11, 0xaad26b49, URZ, 0x3c, !UPT ;  /* 0xaad26b490b047892 */ /* 0x001fc4000f8e3cff */
[----:B------:R-:W-:-:S05]  /*0140*/  UISETP.GT.AND UP0, UPT, UR11, -0x1, UPT ;  /* 0xffffffff0b00788c */ /* 0x000fca000bf04270 */
[----:B------:R-:W0:Y:S01]  /*0150*/  LDC.64 R6, c[0x0][0x3a0] ;  /* 0x0000e800ff067b82 */ /* 0x000e220000000a00 */
[----:B------:R-:W-:-:S04]  /*0160*/  UIMAD UR4, UR4, 0x4182bed5, URZ ;  /* 0x4182bed5040478a4 */ /* 0x000fc8000f8e02ff */
[----:B------:R-:W-:Y:S02]  /*0170*/  UIADD3 UR6, UPT, UPT, UR4, 0x75bcd15, URZ ;  /* 0x075bcd1504067890 */ /* 0x000fe4000fffe0ff */
[----:B------:R-:W-:Y:S01]  /*0180*/  UIADD3 UR5, UPT, UPT, UR4, 0x583f19, URZ ;  /* 0x00583f1904057890 */ /* 0x000fe2000fffe0ff */
[----:B------:R-:W3:Y:S01]  /*0190*/  LDC.64 R4, c[0x0][0x398] ;  /* 0x0000e600ff047b82 */ /* 0x000ee20000000a00 */
[----:B------:R-:W-:Y:S01]  /*01a0*/  USHF.R.U32.HI UR7, URZ, 0x2, UR6 ;  /* 0x00000002ff077899 */ /* 0x000fe20008011606 */
[C---:B-1----:R-:W-:Y:S01]  /*01b0*/  IMAD.WIDE R10, R0.reuse, 0x4, R10 ;  /* 0x00000004000a7825 */ /* 0x042fe200078e020a */
[----:B------:R-:W-:Y:S02]  /*01c0*/  USHF.L.U32 UR8, UR5, 0x4, URZ ;  /* 0x0000000405087899 */ /* 0x000fe400080006ff */
[----:B------:R-:W-:Y:S02]  /*01d0*/  ULOP3.LUT UR7, UR7, UR6, URZ, 0x3c, !UPT ;  /* 0x0000000607077292 */ /* 0x000fe4000f8e3cff */
[----:B------:R-:W-:Y:S01]  /*01e0*/  ULOP3.LUT UR6, UR4, 0x159a55e5, URZ, 0x3c, !UPT ;  /* 0x159a55e504067892 */ /* 0x000fe2000f8e3cff */
[----:B--2---:R-:W-:Y:S01]  /*01f0*/  IMAD.WIDE R8, R0, 0x4, R8 ;  /* 0x0000000400087825 */ /* 0x004fe200078e0208 */
[----:B------:R-:W-:-:S02]  /*0200*/  USHF.L.U32 UR9, UR7, 0x1, URZ ;  /* 0x0000000107097899 */ /* 0x000fc400080006ff */
[----:B------:R-:W-:Y:S02]  /*0210*/  USHF.R.U32.HI UR6, URZ, 0x2, UR6 ;  /* 0x00000002ff067899 */ /* 0x000fe40008011606 */
[----:B------:R-:W-:Y:S02]  /*0220*/  ULOP3.LUT UR8, UR5, UR8, UR9, 0x96, !UPT ;  /* 0x0000000805087292 */ /* 0x000fe4000f8e9609 */
[----:B------:R-:W-:Y:S01]  /*0230*/  USEL UR5, UR10, 0x8c565a5f, UP0 ;  /* 0x8c565a5f0a057887 */ /* 0x000fe20008000000 */
[----:B0-----:R-:W-:Y:S01]  /*0240*/  IMAD.WIDE R6, R0, 0x4, R6 ;  /* 0x0000000400067825 */ /* 0x001fe200078e0206 */
[----:B------:R-:W-:Y:S02]  /*0250*/  ULOP3.LUT UR9, UR6, 0x159a55e5, UR4, 0x96, !UPT ;  /* 0x159a55e506097892 */ /* 0x000fe4000f8e9604 */
[----:B------:R-:W-:Y:S02]  /*0260*/  ULOP3.LUT UR8, UR8, UR7, URZ, 0x3c, !UPT ;  /* 0x0000000708087292 */ /* 0x000fe4000f8e3cff */
[----:B------:R-:W-:-:S02]  /*0270*/  UIADD3 UR6, UPT, UPT, UR5, 0x1ead4aec, URZ ;  /* 0x1ead4aec05067890 */ /* 0x000fc4000fffe0ff */
[----:B------:R-:W-:Y:S01]  /*0280*/  USHF.L.U32 UR10, UR9, 0x1, URZ ;  /* 0x00000001090a7899 */ /* 0x000fe200080006ff */
[----:B---3--:R-:W-:Y:S01]  /*0290*/  IMAD.WIDE R4, R0, 0x4, R4 ;  /* 0x0000000400047825 */ /* 0x008fe200078e0204 */
[----:B------:R-:W-:Y:S02]  /*02a0*/  USHF.L.U32 UR7, UR8, 0x4, URZ ;  /* 0x0000000408077899 */ /* 0x000fe400080006ff */
[----:B------:R-:W-:Y:S02]  /*02b0*/  USHF.R.U32.HI UR11, URZ, 0x2, UR6 ;  /* 0x00000002ff0b7899 */ /* 0x000fe40008011606 */
[----:B------:R-:W-:Y:S02]  /*02c0*/  ULOP3.LUT UR7, UR9, UR10, UR7, 0x96, !UPT ;  /* 0x0000000a09077292 */ /* 0x000fe4000f8e9607 */
[----:B------:R-:W-:Y:S02]  /*02d0*/  ULOP3.LUT UR11, UR11, UR6, URZ, 0x3c, !UPT ;  /* 0x000000060b0b7292 */ /* 0x000fe4000f8e3cff */
[----:B------:R-:W-:-:S02]  /*02e0*/  ULOP3.LUT UR7, UR7, UR8, URZ, 0x3c, !UPT ;  /* 0x0000000807077292 */ /* 0x000fc4000f8e3cff */
[----:B------:R-:W-:Y:S02]  /*02f0*/  USHF.L.U32 UR9, UR11, 0x1, URZ ;  /* 0x000000010b097899 */ /* 0x000fe400080006ff */
[----:B------:R-:W-:Y:S02]  /*0300*/  USHF.L.U32 UR6, UR7, 0x4, URZ ;  /* 0x0000000407067899 */ /* 0x000fe400080006ff */
[----:B------:R-:W-:Y:S02]  /*0310*/  UIADD3 UR4, UPT, UPT, UR4, UR5, URZ ;  /* 0x0000000504047290 */ /* 0x000fe4000fffe0ff */
[----:B------:R-:W-:Y:S01]  /*0320*/  ULOP3.LUT UR6, UR11, UR9, UR6, 0x96, !UPT ;  /* 0x000000090b067292 */ /* 0x000fe2000f8e9606 */
[----:B------:R-:W0:Y:S03]  /*0330*/  LDCU UR10, c[0x0][0x3b0] ;  /* 0x00007600ff0a77ac */ /* 0x000e260008000800 */
[----:B------:R-:W-:Y:S01]  /*0340*/  ULOP3.LUT UR6, UR6, UR7, URZ, 0x3c, !UPT ;  /* 0x0000000706067292 */ /* 0x000fe2000f8e3cff */
[----:B------:R-:W1:Y:S03]  /*0350*/  LDCU UR9, c[0x0][0x3ac] ;  /* 0x00007580ff0977ac */ /* 0x000e660008000800 */
[----:B------:R-:W-:-:S02]  /*0360*/  UIADD3 UR6, UPT, UPT, UR4, 0x10974f, UR6 ;  /* 0x0010974f04067890 */ /* 0x000fc4000fffe006 */
[----:B------:R-:W-:Y:S02]  /*0370*/  UIADD3 UR8, UPT, UPT, UR4, 0x587c5, UR8 ;  /* 0x000587c504087890 */ /* 0x000fe4000fffe008 */
[----:B------:R-:W-:Y:S02]  /*0380*/  UIADD3 UR4, UPT, UPT, UR4, 0xb0f8a, UR7 ;  /* 0x000b0f8a04047890 */ /* 0x000fe4000fffe007 */
[----:B------:R-:W-:Y:S01]  /*0390*/  I2FP.F32.U32 R2, UR6 ;  /* 0x0000000600027c45 */ /* 0x000fe20008201000 */
[----:B0-----:R-:W-:Y:S02]  /*03a0*/  ULEA.HI UR6, UR10, UR10, URZ, 0x1 ;  /* 0x0000000a0a067291 */ /* 0x001fe4000f8f08ff */
[----:B------:R-:W-:Y:S02]  /*03b0*/  I2FP.F32.S32 R19, UR10 ;  /* 0x0000000a00137c45 */ /* 0x000fe40008201400 */
[----:B------:R-:W-:Y:S01]  /*03c0*/  FFMA R14, R2, R23, 1.1641532182693481445e-10 ;  /* 0x2f000000020e7423 */ /* 0x000fe20000000017 */
[----:B------:R-:W-:Y:S01]  /*03d0*/  USHF.R.S32.HI UR6, URZ, 0x1, UR6 ;  /* 0x00000001ff067899 */ /* 0x000fe20008011406 */
[----:B------:R-:W-:Y:S01]  /*03e0*/  I2FP.F32.U32 R16, UR4 ;  /* 0x0000000400107c45 */ /* 0x000fe20008201000 */
[----:B-1----:R-:W-:Y:S01]  /*03f0*/  ULEA.HI UR5, UR9, UR9, URZ, 0x1 ;  /* 0x0000000909057291 */ /* 0x002fe2000f8f08ff */
[----:B------:R0:W1:Y:S01]  /*0400*/  F2F.F64.F32 R2, R14 ;  /* 0x0000000e00027310 */ /* 0x0000620000201800 */
[----:B------:R-:W-:-:S02]  /*0410*/  I2FP.F32.S32 R15, UR9 ;  /* 0x00000009000f7c45 */ /* 0x000fc40008201400 */
[----:B------:R-:W-:Y:S01]  /*0420*/  USHF.R.S32.HI UR5, URZ, 0x1, UR5 ;  /* 0x00000001ff057899 */ /* 0x000fe20008011405 */
[----:B------:R-:W-:Y:S01]  /*0430*/  I2FP.F32.S32 R21, UR6 ;  /* 0x0000000600157c45 */ /* 0x000fe20008201400 */
[----:B------:R-:W-:Y:S01]  /*0440*/  FFMA R16, R16, R23, 1.1641532182693481445e-10 ;  /* 0x2f00000010107423 */ /* 0x000fe20000000017 */
[----:B0-----:R-:W-:-:S03]  /*0450*/  I2FP.F32.U32 R14, UR8 ;  /* 0x00000008000e7c45 */ /* 0x001fc60008201000 */
[----:B------:R-:W-:Y:S01]  /*0460*/  FFMA R19, R16, R19, -R21 ;  /* 0x0000001310137223 */ /* 0x000fe20000000815 */
[----:B------:R-:W-:Y:S01]  /*0470*/  I2FP.F32.S32 R17, UR5 ;  /* 0x0000000500117c45 */ /* 0x000fe20008201400 */
[----:B------:R-:W-:Y:S01]  /*0480*/  FFMA R14, R14, R23, 1.1641532182693481445e-10 ;  /* 0x2f0000000e0e7423 */ /* 0x000fe20000000017 */
[----:B-1----:R-:W-:Y:S01]  /*0490*/  DFMA R12, R2, R12, 10000 ;  /* 0x40c38800020c742b */ /* 0x002fe2000000000c */
[----:B------:R-:W0:Y:S02]  /*04a0*/  LDC.64 R2, c[0x0][0x390] ;  /* 0x0000e400ff027b82 */ /* 0x000e240000000a00 */
[----:B------:R-:W-:-:S05]  /*04b0*/  FFMA R15, R14, R15, -R17 ;  /* 0x0000000f0e0f7223 */ /* 0x000fca0000000811 */
[----:B------:R-:W-:Y:S02]  /*04c0*/  STG.E desc[UR12][R10.64], R15 ;  /* 0x0000000f0a007986 */ /* 0x000fe4000c10190c */
[----:B------:R-:W1:Y:S02]  /*04d0*/  F2F.F32.F64 R12, R12 ;  /* 0x0000000c000c7310 */ /* 0x000e640000301000 */
[----:B------:R-:W-:Y:S04]  /*04e0*/  STG.E desc[UR12][R8.64], R19 ;  /* 0x0000001308007986 */ /* 0x000fe8000c10190c */
[----:B-1----:R-:W-:Y:S01]  /*04f0*/  STG.E desc[UR12][R6.64], R12 ;  /* 0x0000000c06007986 */ /* 0x002fe2000c10190c */
[----:B0-----:R-:W-:-:S03]  /*0500*/  IMAD.WIDE R2, R0, 0x4, R2 ;  /* 0x0000000400027825 */ /* 0x001fc600078e0202 */
[----:B------:R-:W-:Y:S04]  /*0510*/  STG.E desc[UR12][R4.64], RZ ;  /* 0x000000ff04007986 */ /* 0x000fe8000c10190c */
[----:B------:R-:W-:Y:S01]  /*0520*/  STG.E desc[UR12][R2.64], RZ ;  /* 0x000000ff02007986 */ /* 0x000fe2000c10190c */
[----:B------:R-:W-:Y:S05]  /*0530*/  EXIT ;  /* 0x000000000000794d */ /* 0x000fea0003800000 */
.L_x_0:
[----:B------:R-:W0:Y:S01]  /*0540*/  LDC.64 R2, c[0x0][0x380] ;  /* 0x0000e000ff027b82 */ /* 0x000e220000000a00 */
[----:B------:R-:W-:-:S07]  /*0550*/  MOV R13, 0x47c35000 ;  /* 0x47c35000000d7802 */ /* 0x000fce0000000f00 */
[----:B------:R-:W1:Y:S08]  /*0560*/  LDC.64 R4, c[0x0][0x388] ;  /* 0x0000e200ff047b82 */ /* 0x000e700000000a00 */
[----:B------:R-:W2:Y:S08]  /*0570*/  LDC.64 R6, c[0x0][0x3a0] ;  /* 0x0000e800ff067b82 */ /* 0x000eb00000000a00 */
[----:B------:R-:W3:Y:S01]  /*0580*/  LDC.64 R8, c[0x0][0x398] ;  /* 0x0000e600ff087b82 */ /* 0x000ee20000000a00 */
[----:B0-----:R-:W-:-:S05]  /*0590*/  IMAD.WIDE R2, R0, 0x4, R2 ;  /* 0x0000000400027825 */ /* 0x001fca00078e0202 */
[----:B------:R-:W-:Y:S02]  /*05a0*/  STG.E desc[UR12][R2.64], RZ ;  /* 0x000000ff02007986 */ /* 0x000fe4000c10190c */
[----:B------:R-:W0:Y:S01]  /*05b0*/  LDC.64 R10, c[0x0][0x390] ;  /* 0x0000e400ff0a7b82 */ /* 0x000e220000000a00 */
[----:B-1----:R-:W-:-:S05]  /*05c0*/  IMAD.WIDE R4, R0, 0x4, R4 ;  /* 0x0000000400047825 */ /* 0x002fca00078e0204 */
[----:B------:R-:W-:Y:S01]  /*05d0*/  STG.E desc[UR12][R4.64], RZ ;  /* 0x000000ff04007986 */ /* 0x000fe2000c10190c */
[----:B--2---:R-:W-:-:S05]  /*05e0*/  IMAD.WIDE R6, R0, 0x4, R6 ;  /* 0x0000000400067825 */ /* 0x004fca00078e0206 */
[----:B------:R-:W-:Y:S01]  /*05f0*/  STG.E desc[UR12][R6.64], R13 ;  /* 0x0000000d06007986 */ /* 0x000fe2000c10190c */
[----:B---3--:R-:W-:-:S05]  /*0600*/  IMAD.WIDE R8, R0, 0x4, R8 ;  /* 0x0000000400087825 */ /* 0x008fca00078e0208 */
[----:B------:R-:W-:Y:S01]  /*0610*/  STG.E desc[UR12][R8.64], RZ ;  /* 0x000000ff08007986 */ /* 0x000fe2000c10190c */
[----:B0-----:R-:W-:-:S05]  /*0620*/  IMAD.WIDE R10, R0, 0x4, R10 ;  /* 0x00000004000a7825 */ /* 0x001fca00078e020a */
[----:B------:R-:W-:Y:S01]  /*0630*/  STG.E desc[UR12][R10.64], RZ ;  /* 0x000000ff0a007986 */ /* 0x000fe2000c10190c */
[----:B------:R-:W-:Y:S05]  /*0640*/  EXIT ;  /* 0x000000000000794d */ /* 0x000fea0003800000 */
.L_x_1:
[----:B------:R-:W-:-:S00]  /*0650*/  BRA `(.L_x_1) ;  /* 0xfffffffc00fc7947 */ /* 0x000fc0000383ffff */
[----:B------:R-:W-:-:S00]  /*0660*/  NOP ;  /* 0x0000000000007918 */ /* 0x000fc00000000000 */
        /* <DEDUP_REMOVED lines=9> */
.L_x_116:


//--------------------- .text._Z12updateKernelPfS_S_S_S_i --------------------------
	.section	.text._Z12updateKernelPfS_S_S_S_i,"ax",@progbits
	.align	128
        .global         _Z12updateKernelPfS_S_S_S_i
        .type           _Z12updateKernelPfS_S_S_S_i,@function
        .size           _Z12updateKernelPfS_S_S_S_i,(.L_x_115 - _Z12updateKernelPfS_S_S_S_i)
        .other          _Z12updateKernelPfS_S_S_S_i,@"STO_CUDA_ENTRY STV_DEFAULT"
_Z12updateKernelPfS_S_S_S_i:
.text._Z12updateKernelPfS_S_S_S_i:
        /* <DEDUP_REMOVED lines=8> */
[----:B------:R-:W-:Y:S01]  /*0080*/  VIMNMX.U32 R11, PT, PT, R8, UR5, PT ;  /* 0x00000005080b7c48 */ /* 0x000fe2000bfe0000 */
[----:B------:R-:W0:Y:S01]  /*0090*/  LDCU.64 UR12, c[0x0][0x358] ;  /* 0x00006b00ff0c77ac */ /* 0x000e220008000a00 */
[----:B------:R-:W-:Y:S01]  /*00a0*/  BSSY.RECONVERGENT B1, `(.L_x_2) ;  /* 0x00001df000017945 */ /* 0x000fe20003800200 */
[----:B------:R-:W-:Y:S01]  /*00b0*/  HFMA2 R25, -RZ, RZ, 0, 0 ;  /* 0x00000000ff197431 */ /* 0x000fe200000001ff */
[----:B------:R-:W-:Y:S02]  /*00c0*/  ISETP.NE.AND P0, PT, R11, RZ, PT ;  /* 0x000000ff0b00720c */ /* 0x000fe40003f05270 */
[----:B------:R-:W-:-:S11]  /*00d0*/  MOV R23, RZ ;  /* 0x000000ff00177202 */ /* 0x000fd60000000f00 */
[----:B------:R-:W-:Y:S05]  /*00e0*/  @!P0 BRA `(.L_x_3) ;  /* 0x0000001c00688947 */ /* 0x000fea0003800000 */
[----:B------:R-:W1:Y:S08]  /*00f0*/  LDC.64 R2, c[0x0][0x380] ;  /* 0x0000e000ff027b82 */ /* 0x000e700000000a00 */
[----:B------:R-:W2:Y:S01]  /*0100*/  LDC.64 R12, c[0x0][0x388] ;  /* 0x0000e200ff0c7b82 */ /* 0x000ea20000000a00 */
[----:B-1----:R-:W-:-:S05]  /*0110*/  IMAD.WIDE R2, R8, 0x4, R2 ;  /* 0x0000000408027825 */ /* 0x002fca00078e0202 */
[----:B0-----:R0:W5:Y:S01]  /*0120*/  LDG.E R10, desc[UR12][R2.64] ;  /* 0x0000000c020a7981 */ /* 0x001162000c1e1900 */
[----:B--2---:R-:W-:-:S05]  /*0130*/  IMAD.WIDE R12, R8, 0x4, R12 ;  /* 0x00000004080c7825 */ /* 0x004fca00078e020c */
[----:B------:R0:W5:Y:S01]  /*0140*/  LDG.E R7, desc[UR12][R12.64] ;  /* 0x0000000c0c077981 */ /* 0x000162000c1e1900 */
[C---:B------:R-:W-:Y:S01]  /*0150*/  ISETP.GE.U32.AND P0, PT, R11.reuse, 0x8, PT ;  /* 0x000000080b00780c */ /* 0x040fe20003f06070 */
[----:B------:R-:W-:Y:S01]  /*0160*/  BSSY.RECONVERGENT B2, `(.L_x_4) ;  /* 0x00000f7000027945 */ /* 0x000fe20003800200 */
[----:B------:R-:W-:Y:S02]  /*0170*/  LOP3.LUT R6, R11, 0x7, RZ, 0xc0, !PT ;  /* 0x000000070b067812 */ /* 0x000fe400078ec0ff */
[----:B------:R-:W-:Y:S02]  /*0180*/  MOV R23, RZ ;  /* 0x000000ff00177202 */ /* 0x000fe40000000f00 */
[----:B------:R-:W-:Y:S02]  /*0190*/  MOV R5, RZ ;  /* 0x000000ff00057202 */ /* 0x000fe40000000f00 */
[----:B------:R-:W-:-:S05]  /*01a0*/  MOV R25, RZ ;  /* 0x000000ff00197202 */ /* 0x000fca0000000f00 */
[----:B0-----:R-:W-:Y:S05]  /*01b0*/  @!P0 BRA `(.L_x_5) ;  /* 0x0000000c00c48947 */ /* 0x001fea0003800000 */
[----:B------:R-:W0:Y:S01]  /*01c0*/  LDCU.128 UR4, c[0x0][0x380] ;  /* 0x00007000ff0477ac */ /* 0x000e220008000c00 */
[----:B------:R-:W-:Y:S01]  /*01d0*/  LOP3.LUT R5, R11, 0xfffffff8, RZ, 0xc0, !PT ;  /* 0xfffffff80b057812 */ /* 0x000fe200078ec0ff */
[----:B------:R-:W-:Y:S01]  /*01e0*/  HFMA2 R23, -RZ, RZ, 0, 0 ;  /* 0x00000000ff177431 */ /* 0x000fe200000001ff */
[----:B------:R-:W1:Y:S02]  /*01f0*/  LDCU.64 UR10, c[0x0][0x3a0] ;  /* 0x00007400ff0a77ac */ /* 0x000e640008000a00 */
[----:B------:R-:W-:Y:S01]  /*0200*/  IADD3 R4, PT, PT, -R5, RZ, RZ ;  /* 0x000000ff05047210 */ /* 0x000fe20007ffe1ff */
[----:B0-----:R-:W-:Y:S02]  /*0210*/  UIADD3 UR8, UP0, UPT, UR4, 0x10, URZ ;  /* 0x0000001004087890 */ /* 0x001fe4000ff1e0ff */
[----:B------:R-:W-:Y:S02]  /*0220*/  UIADD3 UR6, UP1, UPT, UR6, 0x10, URZ ;  /* 0x0000001006067890 */ /* 0x000fe4000ff3e0ff */
[----:B-1----:R-:W-:-:S02]  /*0230*/  UIADD3 UR4, UP2, UPT, UR10, 0x10, URZ ;  /* 0x000000100a047890 */ /* 0x002fc4000ff5e0ff */
[----:B------:R-:W-:Y:S01]  /*0240*/  UIADD3.X UR9, UPT, UPT, URZ, UR5, URZ, UP0, !UPT ;  /* 0x00000005ff097290 */ /* 0x000fe200087fe4ff */
[----:B------:R-:W-:Y:S01]  /*0250*/  MOV R28, UR8 ;  /* 0x00000008001c7c02 */ /* 0x000fe20008000f00 */
[----:B------:R-:W-:Y:S01]  /*0260*/  UIADD3.X UR7, UPT, UPT, URZ, UR7, URZ, UP1, !UPT ;  /* 0x00000007ff077290 */ /* 0x000fe20008ffe4ff */
[----:B------:R-:W-:Y:S01]  /*0270*/  MOV R16, UR6 ;  /* 0x0000000600107c02 */ /* 0x000fe20008000f00 */
[----:B------:R-:W-:Y:S01]  /*0280*/  UIADD3.X UR5, UPT, UPT, URZ, UR11, URZ, UP2, !UPT ;  /* 0x0000000bff057290 */ /* 0x000fe200097fe4ff */
[----:B------:R-:W-:Y:S02]  /*0290*/  MOV R14, UR4 ;  /* 0x00000004000e7c02 */ /* 0x000fe40008000f00 */
[----:B------:R-:W-:Y:S02]  /*02a0*/  MOV R29, UR9 ;  /* 0x00000009001d7c02 */ /* 0x000fe40008000f00 */
[----:B------:R-:W-:Y:S02]  /*02b0*/  MOV R17, UR7 ;  /* 0x0000000700117c02 */ /* 0x000fe40008000f00 */
[----:B------:R-:W-:-:S07]  /*02c0*/  MOV R15, UR5 ;  /* 0x00000005000f7c02 */ /* 0x000fce0008000f00 */
.L_x_30:
[----:B------:R-:W2:Y:S04]  /*02d0*/  LDG.E R12, desc[UR12][R16.64+-0x10] ;  /* 0xfffff00c100c7981 */ /* 0x000ea8000c1e1900 */
[----:B------:R-:W3:Y:S01]  /*02e0*/  LDG.E R13, desc[UR12][R28.64+-0x10] ;  /* 0xfffff00c1c0d7981 */ /* 0x000ee2000c1e1900 */
[----:B------:R-:W-:Y:S01]  /*02f0*/  BSSY.RECONVERGENT B3, `(.L_x_6) ;  /* 0x0000013000037945 */ /* 0x000fe20003800200 */
[----:B--2--5:R-:W-:Y:S01]  /*0300*/  FADD R12, -R7, R12 ;  /* 0x0000000c070c7221 */ /* 0x024fe20000000100 */
[----:B---3--:R-:W-:-:S03]  /*0310*/  FADD R13, -R10, R13 ;  /* 0x0000000d0a0d7221 */ /* 0x008fc60000000100 */
[----:B------:R-:W-:-:S04]  /*0320*/  FMUL R0, R12, R12 ;  /* 0x0000000c0c007220 */ /* 0x000fc80000400000 */
[----:B------:R-:W-:-:S04]  /*0330*/  FFMA R0, R13, R13, R0 ;  /* 0x0000000d0d007223 */ /* 0x000fc80000000000 */
[----:B------:R-:W-:-:S05]  /*0340*/  FADD R2, R0, 0.0010000000474974513054 ;  /* 0x3a83126f00027421 */ /* 0x000fca0000000000 */
[----:B------:R-:W-:-:S04]  /*0350*/  IADD3 R0, PT, PT, R2, 0x1800000, RZ ;  /* 0x0180000002007810 */ /* 0x000fc80007ffe0ff */
[----:B------:R-:W-:-:S04]  /*0360*/  LOP3.LUT R0, R0, 0x7f800000, RZ, 0xc0, !PT ;  /* 0x7f80000000007812 */ /* 0x000fc800078ec0ff */
[----:B------:R-:W-:-:S13]  /*0370*/  ISETP.GT.U32.AND P0, PT, R0, 0x1ffffff, PT ;  /* 0x01ffffff0000780c */ /* 0x000fda0003f04070 */
[----:B------:R-:W-:Y:S05]  /*0380*/  @P0 BRA `(.L_x_7) ;  /* 0x0000000000140947 */ /* 0x000fea0003800000 */
[----:B------:R-:W-:Y:S02]  /*0390*/  MOV R0, R2 ;  /* 0x0000000200007202 */ /* 0x000fe40000000f00 */
[----:B------:R-:W-:-:S07]  /*03a0*/  MOV R9, 0x3c0 ;  /* 0x000003c000097802 */ /* 0x000fce0000000f00 */
[----:B------:R-:W-:Y:S05]  /*03b0*/  CALL.REL.NOINC `($__internal_0_$__cuda_sm20_rcp_rn_f32_slowpath) ;  /* 0x0000003800bc7944 */ /* 0x000fea0003c00000 */
[----:B------:R-:W-:Y:S01]  /*03c0*/  MOV R9, R0 ;  /* 0x0000000000097202 */ /* 0x000fe20000000f00 */
[----:B------:R-:W-:Y:S06]  /*03d0*/  BRA `(.L_x_8) ;  /* 0x0000000000107947 */ /* 0x000fec0003800000 */
.L_x_7:
[----:B------:R-:W0:Y:S02]  /*03e0*/  MUFU.RCP R9, R2 ;  /* 0x0000000200097308 */ /* 0x000e240000001000 */
[----:B0-----:R-:W-:-:S04]  /*03f0*/  FFMA R0, R2, R9, -1 ;  /* 0xbf80000002007423 */ /* 0x001fc80000000009 */
[----:B------:R-:W-:-:S04]  /*0400*/  FADD.FTZ R0, -R0, -RZ ;  /* 0x800000ff00007221 */ /* 0x000fc80000010100 */
[----:B------:R-:W-:-:S07]  /*0410*/  FFMA R9, R9, R0, R9 ;  /* 0x0000000009097223 */ /* 0x000fce0000000009 */
.L_x_8:
[----:B------:R-:W-:Y:S05]  /*0420*/  BSYNC.RECONVERGENT B3 ;  /* 0x0000000000037941 */ /* 0x000fea0003800200 */
.L_x_6:
[----:B------:R-:W2:Y:S04]  /*0430*/  LDG.E R2, desc[UR12][R16.64+-0xc] ;  /* 0xfffff40c10027981 */ /* 0x000ea8000c1e1900 */
[----:B------:R-:W3:Y:S04]  /*0440*/  LDG.E R3, desc[UR12][R28.64+-0xc] ;  /* 0xfffff40c1c037981 */ /* 0x000ee8000c1e1900 */
[----:B------:R-:W4:Y:S01]  /*0450*/  LDG.E R0, desc[UR12][R14.64+-0x10] ;  /* 0xfffff00c0e007981 */ /* 0x000f22000c1e1900 */
[----:B------:R-:W-:Y:S01]  /*0460*/  BSSY.RECONVERGENT B3, `(.L_x_9) ;  /* 0x0000017000037945 */ /* 0x000fe20003800200 */
[----:B--2---:R-:W-:Y:S01]  /*0470*/  FADD R2, -R7, R2 ;  /* 0x0000000207027221 */ /* 0x004fe20000000100 */
[----:B---3--:R-:W-:-:S03]  /*0480*/  FADD R3, -R10, R3 ;  /* 0x000000030a037221 */ /* 0x008fc60000000100 */
[----:B------:R-:W-:-:S04]  /*0490*/  FMUL R18, R2, R2 ;  /* 0x0000000202127220 */ /* 0x000fc80000400000 */
[----:B------:R-:W-:-:S04]  /*04a0*/  FFMA R18, R3, R3, R18 ;  /* 0x0000000303127223 */ /* 0x000fc80000000012 */
[----:B------:R-:W-:-:S05]  /*04b0*/  FADD R20, R18, 0.0010000000474974513054 ;  /* 0x3a83126f12147421 */ /* 0x000fca0000000000 */
[----:B------:R-:W-:-:S04]  /*04c0*/  IADD3 R18, PT, PT, R20, 0x1800000, RZ ;  /* 0x0180000014127810 */ /* 0x000fc80007ffe0ff */
[----:B------:R-:W-:-:S04]  /*04d0*/  LOP3.LUT R18, R18, 0x7f800000, RZ, 0xc0, !PT ;  /* 0x7f80000012127812 */ /* 0x000fc800078ec0ff */
[----:B------:R-:W-:Y:S01]  /*04e0*/  ISETP.GT.U32.AND P0, PT, R18, 0x1ffffff, PT ;  /* 0x01ffffff1200780c */ /* 0x000fe20003f04070 */
[-C--:B------:R-:W-:Y:S01]  /*04f0*/  FMUL R18, R13, R9.reuse ;  /* 0x000000090d127220 */ /* 0x080fe20000400000 */
[----:B------:R-:W-:-:S03]  /*0500*/  FMUL R9, R12, R9 ;  /* 0x000000090c097220 */ /* 0x000fc60000400000 */
[----:B----4-:R-:W-:Y:S01]  /*0510*/  FFMA R25, R18, R0, R25 ;  /* 0x0000000012197223 */ /* 0x010fe20000000019 */
[----:B------:R-:W-:-:S07]  /*0520*/  FFMA R23, R0, R9, R23 ;  /* 0x0000000900177223 */ /* 0x000fce0000000017 */
[----:B------:R-:W-:Y:S05]  /*0530*/  @P0 BRA `(.L_x_10) ;  /* 0x0000000000140947 */ /* 0x000fea0003800000 */
[----:B------:R-:W-:Y:S02]  /*0540*/  MOV R0, R20 ;  /* 0x0000001400007202 */ /* 0x000fe40000000f00 */
[----:B------:R-:W-:-:S07]  /*0550*/  MOV R9, 0x570 ;  /* 0x0000057000097802 */ /* 0x000fce0000000f00 */
[----:B------:R-:W-:Y:S05]  /*0560*/  CALL.REL.NOINC `($__internal_0_$__cuda_sm20_rcp_rn_f32_slowpath) ;  /* 0x0000003800507944 */ /* 0x000fea0003c00000 */
[----:B------:R-:W-:Y:S01]  /*0570*/  MOV R9, R0 ;  /* 0x0000000000097202 */ /* 0x000fe20000000f00 */
[----:B------:R-:W-:Y:S06]  /*0580*/  BRA `(.L_x_11) ;  /* 0x0000000000107947 */ /* 0x000fec0003800000 */
.L_x_10:
[----:B------:R-:W0:Y:S02]  /*0590*/  MUFU.RCP R9, R20 ;  /* 0x0000001400097308 */ /* 0x000e240000001000 */
[----:B0-----:R-:W-:-:S04]  /*05a0*/  FFMA R0, R20, R9, -1 ;  /* 0xbf80000014007423 */ /* 0x001fc80000000009 */
[----:B------:R-:W-:-:S04]  /*05b0*/  FADD.FTZ R0, -R0, -RZ ;  /* 0x800000ff00007221 */ /* 0x000fc80000010100 */
[----:B------:R-:W-:-:S07]  /*05c0*/  FFMA R9, R9, R0, R9 ;  /* 0x0000000009097223 */ /* 0x000fce0000000009 */
.L_x_11:
[----:B------:R-:W-:Y:S05]  /*05d0*/  BSYNC.RECONVERGENT B3 ;  /* 0x0000000000037941 */ /* 0x000fea0003800200 */
.L_x_9:
[----:B------:R-:W2:Y:S04]  /*05e0*/  LDG.E R12, desc[UR12][R16.64+-0x8] ;  /* 0xfffff80c100c7981 */ /* 0x000ea8000c1e1900 */
[----:B------:R-:W3:Y:S04]  /*05f0*/  LDG.E R13, desc[UR12][R28.64+-0x8] ;  /* 0xfffff80c1c0d7981 */ /* 0x000ee8000c1e1900 */
[----:B------:R-:W4:Y:S01]  /*0600*/  LDG.E R0, desc[UR12][R14.64+-0xc] ;  /* 0xfffff40c0e007981 */ /* 0x000f22000c1e1900 */
[----:B------:R-:W-:Y:S01]  /*0610*/  FMUL R2, R2, R9 ;  /* 0x0000000902027220 */ /* 0x000fe20000400000 */
[----:B------:R-:W-:Y:S01]  /*0620*/  BSSY.RECONVERGENT B3, `(.L_x_12) ;  /* 0x0000016000037945 */ /* 0x000fe20003800200 */
[----:B--2---:R-:W-:Y:S01]  /*0630*/  FADD R12, -R7, R12 ;  /* 0x0000000c070c7221 */ /* 0x004fe20000000100 */
[----:B---3--:R-:W-:-:S03]  /*0640*/  FADD R13, -R10, R13 ;  /* 0x0000000d0a0d7221 */ /* 0x008fc60000000100 */
[----:B------:R-:W-:Y:S01]  /*0650*/  FMUL R18, R12, R12 ;  /* 0x0000000c0c127220 */ /* 0x000fe20000400000 */
[----:B----4-:R-:W-:-:S03]  /*0660*/  FFMA R23, R0, R2, R23 ;  /* 0x0000000200177223 */ /* 0x010fc60000000017 */
[----:B------:R-:W-:-:S04]  /*0670*/  FFMA R18, R13, R13, R18 ;  /* 0x0000000d0d127223 */ /* 0x000fc80000000012 */
[----:B------:R-:W-:-:S05]  /*0680*/  FADD R20, R18, 0.0010000000474974513054 ;  /* 0x3a83126f12147421 */ /* 0x000fca0000000000 */
[----:B------:R-:W-:-:S04]  /*0690*/  IADD3 R18, PT, PT, R20, 0x1800000, RZ ;  /* 0x0180000014127810 */ /* 0x000fc80007ffe0ff */
[----:B------:R-:W-:-:S04]  /*06a0*/  LOP3.LUT R18, R18, 0x7f800000, RZ, 0xc0, !PT ;  /* 0x7f80000012127812 */ /* 0x000fc800078ec0ff */
[----:B------:R-:W-:Y:S01]  /*06b0*/  ISETP.GT.U32.AND P0, PT, R18, 0x1ffffff, PT ;  /* 0x01ffffff1200780c */ /* 0x000fe20003f04070 */
[----:B------:R-:W-:-:S04]  /*06c0*/  FMUL R18, R3, R9 ;  /* 0x0000000903127220 */ /* 0x000fc80000400000 */
[----:B------:R-:W-:-:S08]  /*06d0*/  FFMA R25, R18, R0, R25 ;  /* 0x0000000012197223 */ /* 0x000fd00000000019 */
[----:B------:R-:W-:Y:S05]  /*06e0*/  @P0 BRA `(.L_x_13) ;  /* 0x0000000000140947 */ /* 0x000fea0003800000 */
[----:B------:R-:W-:Y:S02]  /*06f0*/  MOV R0, R20 ;  /* 0x0000001400007202 */ /* 0x000fe40000000f00 */
[----:B------:R-:W-:-:S07]  /*0700*/  MOV R9, 0x720 ;  /* 0x0000072000097802 */ /* 0x000fce0000000f00 */
[----:B------:R-:W-:Y:S05]  /*0710*/  CALL.REL.NOINC `($__internal_0_$__cuda_sm20_rcp_rn_f32_slowpath) ;  /* 0x0000003400e47944 */ /* 0x000fea0003c00000 */
[----:B------:R-:W-:Y:S01]  /*0720*/  MOV R9, R0 ;  /* 0x0000000000097202 */ /* 0x000fe20000000f00 */
[----:B------:R-:W-:Y:S06]  /*0730*/  BRA `(.L_x_14) ;  /* 0x0000000000107947 */ /* 0x000fec0003800000 */
.L_x_13:
[----:B------:R-:W0:Y:S02]  /*0740*/  MUFU.RCP R9, R20 ;  /* 0x0000001400097308 */ /* 0x000e240000001000 */
[----:B0-----:R-:W-:-:S04]  /*0750*/  FFMA R0, R20, R9, -1 ;  /* 0xbf80000014007423 */ /* 0x001fc80000000009 */
[----:B------:R-:W-:-:S04]  /*0760*/  FADD.FTZ R0, -R0, -RZ ;  /* 0x800000ff00007221 */ /* 0x000fc80000010100 */
[----:B------:R-:W-:-:S07]  /*0770*/  FFMA R9, R9, R0, R9 ;  /* 0x0000000009097223 */ /* 0x000fce0000000009 */
.L_x_14:
[----:B------:R-:W-:Y:S05]  /*0780*/  BSYNC.RECONVERGENT B3 ;  /* 0x0000000000037941 */ /* 0x000fea0003800200 */
.L_x_12:
        /* <DEDUP_REMOVED lines=22> */
.L_x_16:
[----:B------:R-:W0:Y:S02]  /*08f0*/  MUFU.RCP R9, R20 ;  /* 0x0000001400097308 */ /* 0x000e240000001000 */
[----:B0-----:R-:W-:-:S04]  /*0900*/  FFMA R0, R20, R9, -1 ;  /* 0xbf80000014007423 */ /* 0x001fc80000000009 */
[----:B------:R-:W-:-:S04]  /*0910*/  FADD.FTZ R0, -R0, -RZ ;  /* 0x800000ff00007221 */ /* 0x000fc80000010100 */
[----:B------:R-:W-:-:S07]  /*0920*/  FFMA R9, R9, R0, R9 ;  /* 0x0000000009097223 */ /* 0x000fce0000000009 */
.L_x_17:
[----:B------:R-:W-:Y:S05]  /*0930*/  BSYNC.RECONVERGENT B3 ;  /* 0x0000000000037941 */ /* 0x000fea0003800200 */
.L_x_15:
        /* <DEDUP_REMOVED lines=22> */
.L_x_19:
[----:B------:R-:W0:Y:S02]  /*0aa0*/  MUFU.RCP R9, R20 ;  /* 0x0000001400097308 */ /* 0x000e240000001000 */
[----:B0-----:R-:W-:-:S04]  /*0ab0*/  FFMA R0, R20, R9, -1 ;  /* 0xbf80000014007423 */ /* 0x001fc80000000009 */
[----:B------:R-:W-:-:S04]  /*0ac0*/  FADD.FTZ R0, -R0, -RZ ;  /* 0x800000ff00007221 */ /* 0x000fc80000010100 */
[----:B------:R-:W-:-:S07]  /*0ad0*/  FFMA R9, R9, R0, R9 ;  /* 0x0000000009097223 */ /* 0x000fce0000000009 */
.L_x_20:
[----:B------:R-:W-:Y:S05]  /*0ae0*/  BSYNC.RECONVERGENT B3 ;  /* 0x0000000000037941 */ /* 0x000fea0003800200 */
.L_x_18:
        /* <DEDUP_REMOVED lines=22> */
.L_x_22:
[----:B------:R-:W0:Y:S02]  /*0c50*/  MUFU.RCP R9, R20 ;  /* 0x0000001400097308 */ /* 0x000e240000001000 */
[----:B0-----:R-:W-:-:S04]  /*0c60*/  FFMA R0, R20, R9, -1 ;  /* 0xbf80000014007423 */ /* 0x001fc80000000009 */
[----:B------:R-:W-:-:S04]  /*0c70*/  FADD.FTZ R0, -R0, -RZ ;  /* 0x800000ff00007221 */ /* 0x000fc80000010100 */
[----:B------:R-:W-:-:S07]  /*0c80*/  FFMA R9, R9, R0, R9 ;  /* 0x0000000009097223 */ /* 0x000fce0000000009 */
.L_x_23:
[----:B------:R-:W-:Y:S05]  /*0c90*/  BSYNC.RECONVERGENT B3 ;  /* 0x0000000000037941 */ /* 0x000fea0003800200 */
.L_x_21:
        /* <DEDUP_REMOVED lines=22> */
.L_x_25:
[----:B------:R-:W0:Y:S02]  /*0e00*/  MUFU.RCP R9, R20 ;  /* 0x0000001400097308 */ /* 0x000e240000001000 */
[----:B0-----:R-:W-:-:S04]  /*0e10*/  FFMA R0, R20, R9, -1 ;  /* 0xbf80000014007423 */ /* 0x001fc80000000009 */
[----:B------:R-:W-:-:S04]  /*0e20*/  FADD.FTZ R0, -R0, -RZ ;  /* 0x800000ff00007221 */ /* 0x000fc80000010100 */
[----:B------:R-:W-:-:S07]  /*0e30*/  FFMA R9, R9, R0, R9 ;  /* 0x0000000009097223 */ /* 0x000fce0000000009 */
.L_x_26:
[----:B------:R-:W-:Y:S05]  /*0e40*/  BSYNC.RECONVERGENT B3 ;  /* 0x0000000000037941 */ /* 0x000fea0003800200 */
.L_x_24:
        /* <DEDUP_REMOVED lines=20> */
[----:B------:R-:W-:Y:S05]  /*0f90*/  BRA `(.L_x_29) ;  /* 0x0000000000107947 */ /* 0x000fea0003800000 */
.L_x_28:
[----:B------:R-:W0:Y:S02]  /*0fa0*/  MUFU.RCP R0, R19 ;  /* 0x0000001300007308 */ /* 0x000e240000001000 */
[----:B0-----:R-:W-:-:S04]  /*0fb0*/  FFMA R9, R19, R0, -1 ;  /* 0xbf80000013097423 */ /* 0x001fc80000000000 */
[----:B------:R-:W-:-:S04]  /*0fc0*/  FADD.FTZ R9, -R9, -RZ ;  /* 0x800000ff09097221 */ /* 0x000fc80000010100 */
[----:B------:R-:W-:-:S07]  /*0fd0*/  FFMA R0, R0, R9, R0 ;  /* 0x0000000900007223 */ /* 0x000fce0000000000 */
.L_x_29:
[----:B------:R-:W-:Y:S05]  /*0fe0*/  BSYNC.RECONVERGENT B3 ;  /* 0x0000000000037941 */ /* 0x000fea0003800200 */
.L_x_27:
[----:B------:R0:W2:Y:S01]  /*0ff0*/  LDG.E R18, desc[UR12][R14.64+0xc] ;  /* 0x00000c0c0e127981 */ /* 0x0000a2000c1e1900 */
[----:B------:R-:W-:Y:S01]  /*1000*/  IADD3 R4, PT, PT, R4, 0x8, RZ ;  /* 0x0000000804047810 */ /* 0x000fe20007ffe0ff */
[-C--:B------:R-:W-:Y:S01]  /*1010*/  FMUL R12, R3, R0.reuse ;  /* 0x00000000030c7220 */ /* 0x080fe20000400000 */
[----:B------:R-:W-:Y:S01]  /*1020*/  IADD3 R28, P1, PT, R28, 0x20, RZ ;  /* 0x000000201c1c7810 */ /* 0x000fe20007f3e0ff */
[----:B------:R-:W-:Y:S01]  /*1030*/  FMUL R0, R2, R0 ;  /* 0x0000000002007220 */ /* 0x000fe20000400000 */
[----:B------:R-:W-:Y:S02]  /*1040*/  ISETP.NE.AND P0, PT, R4, RZ, PT ;  /* 0x000000ff0400720c */ /* 0x000fe40003f05270 */
[----:B------:R-:W-:Y:S02]  /*1050*/  IADD3 R16, P2, PT, R16, 0x20, RZ ;  /* 0x0000002010107810 */ /* 0x000fe40007f5e0ff */
[----:B------:R-:W-:Y:S02]  /*1060*/  IADD3.X R29, PT, PT, RZ, R29, RZ, P1, !PT ;  /* 0x0000001dff1d7210 */ /* 0x000fe40000ffe4ff */
[----:B0-----:R-:W-:-:S02]  /*1070*/  IADD3 R14, P3, PT, R14, 0x20, RZ ;  /* 0x000000200e0e7810 */ /* 0x001fc40007f7e0ff */
[----:B------:R-:W-:Y:S02]  /*1080*/  IADD3.X R17, PT, PT, RZ, R17, RZ, P2, !PT ;  /* 0x00000011ff117210 */ /* 0x000fe400017fe4ff */
[----:B------:R-:W-:Y:S01]  /*1090*/  IADD3.X R15, PT, PT, RZ, R15, RZ, P3, !PT ;  /* 0x0000000fff0f7210 */ /* 0x000fe20001ffe4ff */
[----:B--2---:R-:W-:Y:S01]  /*10a0*/  FFMA R25, R12, R18, R25 ;  /* 0x000000120c197223 */ /* 0x004fe20000000019 */
[----:B------:R-:W-:Y:S01]  /*10b0*/  FFMA R23, R18, R0, R23 ;  /* 0x0000000012177223 */ /* 0x000fe20000000017 */
[----:B------:R-:W-:Y:S06]  /*10c0*/  @P0 BRA `(.L_x_30) ;  /* 0xfffffff000800947 */ /* 0x000fec000383ffff */
.L_x_5:
[----:B------:R-:W-:Y:S05]  /*10d0*/  BSYNC.RECONVERGENT B2 ;  /* 0x0000000000027941 */ /* 0x000fea0003800200 */
.L_x_4:
[----:B------:R-:W-:-:S13]  /*10e0*/  ISETP.NE.AND P0, PT, R6, RZ, PT ;  /* 0x000000ff0600720c */ /* 0x000fda0003f05270 */
[----:B------:R-:W-:Y:S05]  /*10f0*/  @!P0 BRA `(.L_x_3) ;  /* 0x0000000c00648947 */ /* 0x000fea0003800000 */
[----:B------:R-:W-:Y:S01]  /*1100*/  ISETP.GE.U32.AND P0, PT, R6, 0x4, PT ;  /* 0x000000040600780c */ /* 0x000fe20003f06070 */
[----:B------:R-:W-:Y:S01]  /*1110*/  BSSY.RECONVERGENT B2, `(.L_x_31) ;  /* 0x0000073000027945 */ /* 0x000fe20003800200 */
[----:B------:R-:W-:-:S11]  /*1120*/  LOP3.LUT R4, R11, 0x3, RZ, 0xc0, !PT ;  /* 0x000000030b047812 */ /* 0x000fd600078ec0ff */
[----:B------:R-:W-:Y:S05]  /*1130*/  @!P0 BRA `(.L_x_32) ;  /* 0x0000000400c08947 */ /* 0x000fea0003800000 */
[----:B------:R-:W0:Y:S08]  /*1140*/  LDC.64 R16, c[0x0][0x388] ;  /* 0x0000e200ff107b82 */ /* 0x000e300000000a00 */
[----:B------:R-:W1:Y:S01]  /*1150*/  LDC.64 R28, c[0x0][0x380] ;  /* 0x0000e000ff1c7b82 */ /* 0x000e620000000a00 */
[----:B0-----:R-:W-:-:S05]  /*1160*/  IMAD.WIDE.U32 R16, R5, 0x4, R16 ;  /* 0x0000000405107825 */ /* 0x001fca00078e0010 */
[----:B------:R-:W2:Y:S01]  /*1170*/  LDG.E R6, desc[UR12][R16.64] ;  /* 0x0000000c10067981 */ /* 0x000ea2000c1e1900 */
[----:B-1----:R-:W-:-:S05]  /*1180*/  IMAD.WIDE.U32 R28, R5, 0x4, R28 ;  /* 0x00000004051c7825 */ /* 0x002fca00078e001c */
        /* <DEDUP_REMOVED lines=14> */
[----:B------:R-:W-:Y:S05]  /*1270*/  BRA `(.L_x_35) ;  /* 0x0000000000107947 */ /* 0x000fea0003800000 */
.L_x_34:
[----:B------:R-:W0:Y:S02]  /*1280*/  MUFU.RCP R0, R9 ;  /* 0x0000000900007308 */ /* 0x000e240000001000 */
[----:B0-----:R-:W-:-:S04]  /*1290*/  FFMA R2, R9, R0, -1 ;  /* 0xbf80000009027423 */ /* 0x001fc80000000000 */
[----:B------:R-:W-:-:S04]  /*12a0*/  FADD.FTZ R3, -R2, -RZ ;  /* 0x800000ff02037221 */ /* 0x000fc80000010100 */
[----:B------:R-:W-:-:S07]  /*12b0*/  FFMA R0, R0, R3, R0 ;  /* 0x0000000300007223 */ /* 0x000fce0000000000 */
.L_x_35:
[----:B------:R-:W-:Y:S05]  /*12c0*/  BSYNC.RECONVERGENT B3 ;  /* 0x0000000000037941 */ /* 0x000fea0003800200 */
.L_x_33:
[----:B------:R-:W2:Y:S01]  /*12d0*/  LDG.E R2, desc[UR12][R16.64+0x4] ;  /* 0x0000040c10027981 */ /* 0x000ea2000c1e1900 */
[----:B------:R-:W0:Y:S03]  /*12e0*/  LDC.64 R14, c[0x0][0x3a0] ;  /* 0x0000e800ff0e7b82 */ /* 0x000e260000000a00 */
[----:B------:R-:W3:Y:S01]  /*12f0*/  LDG.E R3, desc[UR12][R28.64+0x4] ;  /* 0x0000040c1c037981 */ /* 0x000ee2000c1e1900 */
[----:B0-----:R-:W-:-:S05]  /*1300*/  IMAD.WIDE.U32 R14, R5, 0x4, R14 ;  /* 0x00000004050e7825 */ /* 0x001fca00078e000e */
[----:B------:R-:W4:Y:S01]  /*1310*/  LDG.E R18, desc[UR12][R14.64] ;  /* 0x0000000c0e127981 */ /* 0x000f22000c1e1900 */
[-C--:B------:R-:W-:Y:S01]  /*1320*/  FMUL R12, R12, R0.reuse ;  /* 0x000000000c0c7220 */ /* 0x080fe20000400000 */
[----:B------:R-:W-:Y:S01]  /*1330*/  FMUL R0, R6, R0 ;  /* 0x0000000006007220 */ /* 0x000fe20000400000 */
        /* <DEDUP_REMOVED lines=9> */
[----:B----4-:R-:W-:Y:S01]  /*13d0*/  FFMA R25, R12, R18, R25 ;  /* 0x000000120c197223 */ /* 0x010fe20000000019 */
[----:B------:R-:W-:-:S11]  /*13e0*/  FFMA R23, R18, R0, R23 ;  /* 0x0000000012177223 */ /* 0x000fd60000000017 */
[----:B------:R-:W-:Y:S05]  /*13f0*/  @P0 BRA `(.L_x_37) ;  /* 0x0000000000140947 */ /* 0x000fea0003800000 */
[----:B------:R-:W-:Y:S02]  /*1400*/  MOV R0, R20 ;  /* 0x0000001400007202 */ /* 0x000fe40000000f00 */
[----:B------:R-:W-:-:S07]  /*1410*/  MOV R9, 0x1430 ;  /* 0x0000143000097802 */ /* 0x000fce0000000f00 */
[----:B------:R-:W-:Y:S05]  /*1420*/  CALL.REL.NOINC `($__internal_0_$__cuda_sm20_rcp_rn_f32_slowpath) ;  /* 0x0000002800a07944 */ /* 0x000fea0003c00000 */
[----:B------:R-:W-:Y:S01]  /*1430*/  MOV R9, R0 ;  /* 0x0000000000097202 */ /* 0x000fe20000000f00 */
[----:B------:R-:W-:Y:S06]  /*1440*/  BRA `(.L_x_38) ;  /* 0x0000000000107947 */ /* 0x000fec0003800000 */
.L_x_37:
[----:B------:R-:W0:Y:S02]  /*1450*/  MUFU.RCP R9, R20 ;  /* 0x0000001400097308 */ /* 0x000e240000001000 */
[----:B0-----:R-:W-:-:S04]  /*1460*/  FFMA R0, R20, R9, -1 ;  /* 0xbf80000014007423 */ /* 0x001fc80000000009 */
[----:B------:R-:W-:-:S04]  /*1470*/  FADD.FTZ R0, -R0, -RZ ;  /* 0x800000ff00007221 */ /* 0x000fc80000010100 */
[----:B------:R-:W-:-:S07]  /*1480*/  FFMA R9, R9, R0, R9 ;  /* 0x0000000009097223 */ /* 0x000fce0000000009 */
.L_x_38:
[----:B------:R-:W-:Y:S05]  /*1490*/  BSYNC.RECONVERGENT B3 ;  /* 0x0000000000037941 */ /* 0x000fea0003800200 */
.L_x_36:
[----:B------:R-:W2:Y:S04]  /*14a0*/  LDG.E R6, desc[UR12][R16.64+0x8] ;  /* 0x0000080c10067981 */ /* 0x000ea8000c1e1900 */
[----:B------:R-:W3:Y:S04]  /*14b0*/  LDG.E R13, desc[UR12][R28.64+0x8] ;  /* 0x0000080c1c0d7981 */ /* 0x000ee8000c1e1900 */
[----:B------:R-:W4:Y:S01]  /*14c0*/  LDG.E R0, desc[UR12][R14.64+0x4] ;  /* 0x0000040c0e007981 */ /* 0x000f22000c1e1900 */
[-C--:B------:R-:W-:Y:S01]  /*14d0*/  FMUL R18, R3, R9.reuse ;  /* 0x0000000903127220 */ /* 0x080fe20000400000 */
[----:B------:R-:W-:Y:S01]  /*14e0*/  FMUL R2, R2, R9 ;  /* 0x0000000902027220 */ /* 0x000fe20000400000 */
[----:B------:R-:W-:Y:S01]  /*14f0*/  BSSY.RECONVERGENT B3, `(.L_x_39) ;  /* 0x0000014000037945 */ /* 0x000fe20003800200 */
[----:B--2---:R-:W-:Y:S01]  /*1500*/  FADD R6, -R7, R6 ;  /* 0x0000000607067221 */ /* 0x004fe20000000100 */
[----:B---3--:R-:W-:-:S03]  /*1510*/  FADD R12, -R10, R13 ;  /* 0x0000000d0a0c7221 */ /* 0x008fc60000000100 */
[----:B------:R-:W-:Y:S01]  /*1520*/  FMUL R13, R6, R6 ;  /* 0x00000006060d7220 */ /* 0x000fe20000400000 */
[----:B----4-:R-:W-:-:S03]  /*1530*/  FFMA R25, R18, R0, R25 ;  /* 0x0000000012197223 */ /* 0x010fc60000000019 */
[----:B------:R-:W-:Y:S01]  /*1540*/  FFMA R13, R12, R12, R13 ;  /* 0x0000000c0c0d7223 */ /* 0x000fe2000000000d */
[----:B------:R-:W-:-:S03]  /*1550*/  FFMA R23, R0, R2, R23 ;  /* 0x0000000200177223 */ /* 0x000fc60000000017 */
        /* <DEDUP_REMOVED lines=9> */
.L_x_40:
[----:B------:R-:W0:Y:S02]  /*15f0*/  MUFU.RCP R0, R19 ;  /* 0x0000001300007308 */ /* 0x000e240000001000 */
[----:B0-----:R-:W-:-:S04]  /*1600*/  FFMA R2, R19, R0, -1 ;  /* 0xbf80000013027423 */ /* 0x001fc80000000000 */
[----:B------:R-:W-:-:S04]  /*1610*/  FADD.FTZ R3, -R2, -RZ ;  /* 0x800000ff02037221 */ /* 0x000fc80000010100 */
[----:B------:R-:W-:-:S07]  /*1620*/  FFMA R0, R0, R3, R0 ;  /* 0x0000000300007223 */ /* 0x000fce0000000000 */
.L_x_41:
[----:B------:R-:W-:Y:S05]  /*1630*/  BSYNC.RECONVERGENT B3 ;  /* 0x0000000000037941 */ /* 0x000fea0003800200 */
.L_x_39:
        /* <DEDUP_REMOVED lines=21> */
.L_x_43:
[----:B------:R-:W0:Y:S02]  /*1790*/  MUFU.RCP R0, R13 ;  /* 0x0000000d00007308 */ /* 0x000e240000001000 */
[----:B0-----:R-:W-:-:S04]  /*17a0*/  FFMA R6, R13, R0, -1 ;  /* 0xbf8000000d067423 */ /* 0x001fc80000000000 */
[----:B------:R-:W-:-:S04]  /*17b0*/  FADD.FTZ R9, -R6, -RZ ;  /* 0x800000ff06097221 */ /* 0x000fc80000010100 */
[----:B------:R-:W-:-:S07]  /*17c0*/  FFMA R0, R0, R9, R0 ;  /* 0x0000000900007223 */ /* 0x000fce0000000000 */
.L_x_44:
[----:B------:R-:W-:Y:S05]  /*17d0*/  BSYNC.RECONVERGENT B3 ;  /* 0x0000000000037941 */ /* 0x000fea0003800200 */
.L_x_42:
[----:B------:R-:W2:Y:S01]  /*17e0*/  LDG.E R14, desc[UR12][R14.64+0xc] ;  /* 0x00000c0c0e0e7981 */ /* 0x000ea2000c1e1900 */
[-C--:B------:R-:W-:Y:S01]  /*17f0*/  FMUL R6, R3, R0.reuse ;  /* 0x0000000003067220 */ /* 0x080fe20000400000 */
[----:B------:R-:W-:Y:S01]  /*1800*/  FMUL R0, R2, R0 ;  /* 0x0000000002007220 */ /* 0x000fe20000400000 */
[----:B------:R-:W-:Y:S02]  /*1810*/  IADD3 R5, PT, PT, R5, 0x4, RZ ;  /* 0x0000000405057810 */ /* 0x000fe40007ffe0ff */
[----:B--2---:R-:W-:Y:S01]  /*1820*/  FFMA R25, R6, R14, R25 ;  /* 0x0000000e06197223 */ /* 0x004fe20000000019 */
[----:B------:R-:W-:-:S07]  /*1830*/  FFMA R23, R14, R0, R23 ;  /* 0x000000000e177223 */ /* 0x000fce0000000017 */
.L_x_32:
[----:B------:R-:W-:Y:S05]  /*1840*/  BSYNC.RECONVERGENT B2 ;  /* 0x0000000000027941 */ /* 0x000fea0003800200 */
.L_x_31:
[----:B------:R-:W-:-:S13]  /*1850*/  ISETP.NE.AND P0, PT, R4, RZ, PT ;  /* 0x000000ff0400720c */ /* 0x000fda0003f05270 */
[----:B------:R-:W-:Y:S05]  /*1860*/  @!P0 BRA `(.L_x_3) ;  /* 0x0000000400888947 */ /* 0x000fea0003800000 */
[----:B------:R-:W-:Y:S01]  /*1870*/  ISETP.NE.AND P0, PT, R4, 0x1, PT ;  /* 0x000000010400780c */ /* 0x000fe20003f05270 */
[----:B------:R-:W-:-:S12]  /*1880*/  BSSY.RECONVERGENT B2, `(.L_x_45) ;  /* 0x000003d000027945 */ /* 0x000fd80003800200 */
        /* <DEDUP_REMOVED lines=21> */
.L_x_48:
[----:B------:R-:W0:Y:S02]  /*19e0*/  MUFU.RCP R0, R15 ;  /* 0x0000000f00007308 */ /* 0x000e240000001000 */
[----:B0-----:R-:W-:-:S04]  /*19f0*/  FFMA R9, R15, R0, -1 ;  /* 0xbf8000000f097423 */ /* 0x001fc80000000000 */
[----:B------:R-:W-:-:S04]  /*1a00*/  FADD.FTZ R9, -R9, -RZ ;  /* 0x800000ff09097221 */ /* 0x000fc80000010100 */
[----:B------:R-:W-:-:S07]  /*1a10*/  FFMA R0, R0, R9, R0 ;  /* 0x0000000900007223 */ /* 0x000fce0000000000 */
.L_x_49:
[----:B------:R-:W-:Y:S05]  /*1a20*/  BSYNC.RECONVERGENT B3 ;  /* 0x0000000000037941 */ /* 0x000fea0003800200 */
.L_x_47:
[----:B------:R-:W2:Y:S01]  /*1a30*/  LDG.E R2, desc[UR12][R2.64+0x4] ;  /* 0x0000040c02027981 */ /* 0x000ea2000c1e1900 */
[----:B------:R-:W0:Y:S03]  /*1a40*/  LDC.64 R14, c[0x0][0x3a0] ;  /* 0x0000e800ff0e7b82 */ /* 0x000e260000000a00 */
[----:B------:R0:W3:Y:S02]  /*1a50*/  LDG.E R9, desc[UR12][R12.64+0x4] ;  /* 0x0000040c0c097981 */ /* 0x0000e4000c1e1900 */
        /* <DEDUP_REMOVED lines=19> */
[----:B------:R-:W-:Y:S05]  /*1b90*/  BRA `(.L_x_52) ;  /* 0x0000000000107947 */ /* 0x000fea0003800000 */
.L_x_51:
[----:B------:R-:W0:Y:S02]  /*1ba0*/  MUFU.RCP R0, R15 ;  /* 0x0000000f00007308 */ /* 0x000e240000001000 */
[----:B0-----:R-:W-:-:S04]  /*1bb0*/  FFMA R4, R15, R0, -1 ;  /* 0xbf8000000f047423 */ /* 0x001fc80000000000 */
[----:B------:R-:W-:-:S04]  /*1bc0*/  FADD.FTZ R9, -R4, -RZ ;  /* 0x800000ff04097221 */ /* 0x000fc80000010100 */
[----:B------:R-:W-:-:S07]  /*1bd0*/  FFMA R0, R0, R9, R0 ;  /* 0x0000000900007223 */ /* 0x000fce0000000000 */
.L_x_52:
[----:B------:R-:W-:Y:S05]  /*1be0*/  BSYNC.RECONVERGENT B3 ;  /* 0x0000000000037941 */ /* 0x000fea0003800200 */
.L_x_50:
[----:B------:R-:W2:Y:S01]  /*1bf0*/  LDG.E R12, desc[UR12][R12.64+0x4] ;  /* 0x0000040c0c0c7981 */ /* 0x000ea2000c1e1900 */
[-C--:B------:R-:W-:Y:S01]  /*1c00*/  FMUL R4, R3, R0.reuse ;  /* 0x0000000003047220 */ /* 0x080fe20000400000 */
[----:B------:R-:W-:Y:S01]  /*1c10*/  FMUL R0, R2, R0 ;  /* 0x0000000002007220 */ /* 0x000fe20000400000 */
[----:B------:R-:W-:Y:S02]  /*1c20*/  IADD3 R5, PT, PT, R5, 0x2, RZ ;  /* 0x0000000205057810 */ /* 0x000fe40007ffe0ff */
[----:B--2---:R-:W-:Y:S01]  /*1c30*/  FFMA R25, R4, R12, R25 ;  /* 0x0000000c04197223 */ /* 0x004fe20000000019 */
[----:B------:R-:W-:-:S07]  /*1c40*/  FFMA R23, R12, R0, R23 ;  /* 0x000000000c177223 */ /* 0x000fce0000000017 */
.L_x_46:
[----:B------:R-:W-:Y:S05]  /*1c50*/  BSYNC.RECONVERGENT B2 ;  /* 0x0000000000027941 */ /* 0x000fea0003800200 */
.L_x_45:
[----:B------:R-:W-:-:S04]  /*1c60*/  LOP3.LUT R0, R11, 0x1, RZ, 0xc0, !PT ;  /* 0x000000010b007812 */ /* 0x000fc800078ec0ff */
[----:B------:R-:W-:-:S13]  /*1c70*/  ISETP.NE.U32.AND P0, PT, R0, 0x1, PT ;  /* 0x000000010000780c */ /* 0x000fda0003f05070 */
[----:B------:R-:W-:Y:S05]  /*1c80*/  @P0 BRA `(.L_x_3) ;  /* 0x0000000000800947 */ /* 0x000fea0003800000 */
[----:B------:R-:W0:Y:S08]  /*1c90*/  LDC.64 R12, c[0x0][0x388] ;  /* 0x0000e200ff0c7b82 */ /* 0x000e300000000a00 */
[----:B------:R-:W1:Y:S01]  /*1ca0*/  LDC.64 R2, c[0x0][0x380] ;  /* 0x0000e000ff027b82 */ /* 0x000e620000000a00 */
[----:B0-----:R-:W-:-:S06]  /*1cb0*/  IMAD.WIDE.U32 R12, R5, 0x4, R12 ;  /* 0x00000004050c7825 */ /* 0x001fcc00078e000c */
[----:B------:R-:W2:Y:S01]  /*1cc0*/  LDG.E R12, desc[UR12][R12.64] ;  /* 0x0000000c0c0c7981 */ /* 0x000ea2000c1e1900 */
[----:B-1----:R-:W-:-:S06]  /*1cd0*/  IMAD.WIDE.U32 R2, R5, 0x4, R2 ;  /* 0x0000000405027825 */ /* 0x002fcc00078e0002 */
[----:B------:R-:W3:Y:S01]  /*1ce0*/  LDG.E R3, desc[UR12][R2.64] ;  /* 0x0000000c02037981 */ /* 0x000ee2000c1e1900 */
[----:B------:R-:W-:Y:S01]  /*1cf0*/  BSSY.RECONVERGENT B2, `(.L_x_53) ;  /* 0x0000012000027945 */ /* 0x000fe20003800200 */
[----:B--2--5:R-:W-:-:S04]  /*1d00*/  FADD R7, -R7, R12 ;  /* 0x0000000c07077221 */ /* 0x024fc80000000100 */
[----:B------:R-:W-:Y:S01]  /*1d10*/  FMUL R9, R7, R7 ;  /* 0x0000000707097220 */ /* 0x000fe20000400000 */
[----:B---3--:R-:W-:-:S04]  /*1d20*/  FADD R10, -R10, R3 ;  /* 0x000000030a0a7221 */ /* 0x008fc80000000100 */
        /* <DEDUP_REMOVED lines=10> */
.L_x_54:
[----:B------:R-:W0:Y:S02]  /*1dd0*/  MUFU.RCP R0, R9 ;  /* 0x0000000900007308 */ /* 0x000e240000001000 */
[----:B0-----:R-:W-:-:S04]  /*1de0*/  FFMA R2, R9, R0, -1 ;  /* 0xbf80000009027423 */ /* 0x001fc80000000000 */
[----:B------:R-:W-:-:S04]  /*1df0*/  FADD.FTZ R3, -R2, -RZ ;  /* 0x800000ff02037221 */ /* 0x000fc80000010100 */
[----:B------:R-:W-:-:S07]  /*1e00*/  FFMA R0, R0, R3, R0 ;  /* 0x0000000300007223 */ /* 0x000fce0000000000 */
.L_x_55:
[----:B------:R-:W-:Y:S05]  /*1e10*/  BSYNC.RECONVERGENT B2 ;  /* 0x0000000000027941 */ /* 0x000fea0003800200 */
.L_x_53:
[----:B------:R-:W0:Y:S02]  /*1e20*/  LDC.64 R2, c[0x0][0x3a0] ;  /* 0x0000e800ff027b82 */ /* 0x000e240000000a00 */
[----:B0-----:R-:W-:-:S06]  /*1e30*/  IMAD.WIDE.U32 R2, R5, 0x4, R2 ;  /* 0x0000000405027825 */ /* 0x001fcc00078e0002 */
[----:B------:R-:W2:Y:S01]  /*1e40*/  LDG.E R2, desc[UR12][R2.64] ;  /* 0x0000000c02027981 */ /* 0x000ea2000c1e1900 */
[-C--:B------:R-:W-:Y:S01]  /*1e50*/  FMUL R10, R10, R0.reuse ;  /* 0x000000000a0a7220 */ /* 0x080fe20000400000 */
[----:B------:R-:W-:-:S03]  /*1e60*/  FMUL R0, R7, R0 ;  /* 0x0000000007007220 */ /* 0x000fc60000400000 */
[----:B--2---:R-:W-:Y:S01]  /*1e70*/  FFMA R25, R10, R2, R25 ;  /* 0x000000020a197223 */ /* 0x004fe20000000019 */
[----:B------:R-:W-:-:S07]  /*1e80*/  FFMA R23, R2, R0, R23 ;  /* 0x0000000002177223 */ /* 0x000fce0000000017 */
.L_x_3:
[----:B0-----:R-:W-:Y:S05]  /*1e90*/  BSYNC.RECONVERGENT B1 ;  /* 0x0000000000017941 */ /* 0x001fea0003800200 */
.L_x_2:
[----:B------:R-:W0:Y:S01]  /*1ea0*/  LDCU UR4, c[0x0][0x3a8] ;  /* 0x00007500ff0477ac */ /* 0x000e220008000800 */
[----:B------:R-:W-:Y:S01]  /*1eb0*/  IADD3 R0, PT, PT, R11, 0x1, RZ ;  /* 0x000000010b007810 */ /* 0x000fe20007ffe0ff */
[----:B------:R-:W-:Y:S01]  /*1ec0*/  BSSY.RECONVERGENT B1, `(.L_x_56) ;  /* 0x00001e1000017945 */ /* 0x000fe20003800200 */
[----:B0-----:R-:W-:-:S13]  /*1ed0*/  ISETP.GE.U32.AND P1, PT, R8, UR4, PT ;  /* 0x0000000408007c0c */ /* 0x001fda000bf26070 */
[----:B------:R-:W-:-:S04]  /*1ee0*/  @P1 IADD3 R0, PT, PT, R11, RZ, RZ ;  /* 0x000000ff0b001210 */ /* 0x000fc80007ffe0ff */
[----:B------:R-:W-:-:S13]  /*1ef0*/  ISETP.GE.U32.AND P0, PT, R0, UR4, PT ;  /* 0x0000000400007c0c */ /* 0x000fda000bf06070 */
[----:B------:R-:W-:Y:S05]  /*1f00*/  @P0 BRA `(.L_x_57) ;  /* 0x0000001c00700947 */ /* 0x000fea0003800000 */
[----:B------:R-:W0:Y:S08]  /*1f10*/  LDC.64 R2, c[0x0][0x380] ;  /* 0x0000e000ff027b82 */ /* 0x000e300000000a00 */
[----:B------:R-:W1:Y:S01]  /*1f20*/  LDC.64 R4, c[0x0][0x388] ;  /* 0x0000e200ff047b82 */ /* 0x000e620000000a00 */
[----:B0----5:R-:W-:-:S05]  /*1f30*/  IMAD.WIDE R10, R8, 0x4, R2 ;  /* 0x00000004080a7825 */ /* 0x021fca00078e0202 */
[----:B------:R0:W5:Y:S01]  /*1f40*/  LDG.E R7, desc[UR12][R10.64] ;  /* 0x0000000c0a077981 */ /* 0x000162000c1e1900 */
[----:B-1----:R-:W-:-:S05]  /*1f50*/  IMAD.WIDE R12, R8, 0x4, R4 ;  /* 0x00000004080c7825 */ /* 0x002fca00078e0204 */
[----:B------:R0:W5:Y:S01]  /*1f60*/  LDG.E R6, desc[UR12][R12.64] ;  /* 0x0000000c0c067981 */ /* 0x000162000c1e1900 */
[----:B------:R-:W-:-:S04]  /*1f70*/  MOV R5, R0 ;  /* 0x0000000000057202 */ /* 0x000fc80000000f00 */
[----:B------:R-:W-:-:S04]  /*1f80*/  IADD3 R0, PT, PT, R5, -UR4, RZ ;  /* 0x8000000405007c10 */ /* 0x000fc8000fffe0ff */
[----:B------:R-:W-:Y:S01]  /*1f90*/  ISETP.GT.U32.AND P0, PT, R0, -0x8, PT ;  /* 0xfffffff80000780c */ /* 0x000fe20003f04070 */
[----:B------:R-:W-:Y:S01]  /*1fa0*/  BSSY.RECONVERGENT B2, `(.L_x_58) ;  /* 0x00000f7000027945 */ /* 0x000fe20003800200 */
[----:B------:R-:W-:-:S04]  /*1fb0*/  IADD3 R4, PT, PT, -R5, UR4, RZ ;  /* 0x0000000405047c10 */ /* 0x000fc8000fffe1ff */
[----:B------:R-:W-:-:S07]  /*1fc0*/  LOP3.LUT R3, R4, 0x7, RZ, 0xc0, !PT ;  /* 0x0000000704037812 */ /* 0x000fce00078ec0ff */
[----:B0-----:R-:W-:Y:S05]  /*1fd0*/  @P0 BRA `(.L_x_59) ;  /* 0x0000000c00cc0947 */ /* 0x001fea0003800000 */
[----:B------:R-:W-:Y:S01]  /*1fe0*/  ISETP.GT.U32.AND P0, PT, R8, UR4, PT ;  /* 0x0000000408007c0c */ /* 0x000fe2000bf04070 */
[----:B------:R-:W0:Y:S01]  /*1ff0*/  LDCU.128 UR8, c[0x0][0x380] ;  /* 0x00007000ff0877ac */ /* 0x000e220008000c00 */
[----:B------:R-:W-:Y:S02]  /*2000*/  SEL R13, RZ, 0x1, P1 ;  /* 0x00000001ff0d7807 */ /* 0x000fe40000800000 */
[----:B------:R-:W-:Y:S01]  /*2010*/  ISETP.LT.U32.AND.EX P0, PT, RZ, RZ, PT, P0 ;  /* 0x000000ffff00720c */ /* 0x000fe20003f01100 */
[----:B------:R-:W1:Y:S01]  /*2020*/  LDCU.64 UR6, c[0x0][0x3a0] ;  /* 0x00007400ff0677ac */ /* 0x000e620008000a00 */
[----:B------:R-:W-:Y:S02]  /*2030*/  LOP3.LUT R2, R4, 0xfffffff8, RZ, 0xc0, !PT ;  /* 0xfffffff804027812 */ /* 0x000fe400078ec0ff */
[----:B------:R-:W-:Y:S02]  /*2040*/  SEL R0, R8, UR4, !P0 ;  /* 0x0000000408007c07 */ /* 0x000fe4000c000000 */
[----:B------:R-:W-:-:S02]  /*2050*/  IADD3 R2, PT, PT, -R2, RZ, RZ ;  /* 0x000000ff02027210 */ /* 0x000fc40007ffe1ff */
[----:B------:R-:W-:-:S04]  /*2060*/  IADD3 R13, P0, PT, R13, R0, RZ ;  /* 0x000000000d0d7210 */ /* 0x000fc80007f1e0ff */
[----:B------:R-:W-:Y:S02]  /*2070*/  IADD3.X R0, PT, PT, RZ, RZ, RZ, P0, !PT ;  /* 0x000000ffff007210 */ /* 0x000fe400007fe4ff */
[----:B------:R-:W-:-:S04]  /*2080*/  LEA R12, P0, R13, 0x10, 0x2 ;  /* 0x000000100d0c7811 */ /* 0x000fc800078010ff */
[----:B------:R-:W-:Y:S02]  /*2090*/  LEA.HI.X R13, R13, RZ, R0, 0x2, P0 ;  /* 0x000000ff0d0d7211 */ /* 0x000fe400000f1400 */
[C---:B0-----:R-:W-:Y:S02]  /*20a0*/  IADD3 R14, P0, PT, R12.reuse, UR8, RZ ;  /* 0x000000080c0e7c10 */ /* 0x041fe4000ff1e0ff */
[C---:B------:R-:W-:Y:S02]  /*20b0*/  IADD3 R16, P1, PT, R12.reuse, UR10, RZ ;  /* 0x0000000a0c107c10 */ /* 0x040fe4000ff3e0ff */
[----:B-1----:R-:W-:Y:S02]  /*20c0*/  IADD3 R12, P2, PT, R12, UR6, RZ ;  /* 0x000000060c0c7c10 */ /* 0x002fe4000ff5e0ff */
[C---:B------:R-:W-:Y:S02]  /*20d0*/  IADD3.X R15, PT, PT, R13.reuse, UR9, RZ, P0, !PT ;  /* 0x000000090d0f7c10 */ /* 0x040fe400087fe4ff */
[----:B------:R-:W-:-:S02]  /*20e0*/  IADD3.X R17, PT, PT, R13, UR11, RZ, P1, !PT ;  /* 0x0000000b0d117c10 */ /* 0x000fc40008ffe4ff */
[----:B------:R-:W-:-:S07]  /*20f0*/  IADD3.X R13, PT, PT, R13, UR7, RZ, P2, !PT ;  /* 0x000000070d0d7c10 */ /* 0x000fce00097fe4ff */
.L_x_84:
        /* <DEDUP_REMOVED lines=17> */
.L_x_61:
[----:B------:R-:W0:Y:S02]  /*2210*/  MUFU.RCP R9, R18 ;  /* 0x0000001200097308 */ /* 0x000e240000001000 */
[----:B0-----:R-:W-:-:S04]  /*2220*/  FFMA R0, R18, R9, -1 ;  /* 0xbf80000012007423 */ /* 0x001fc80000000009 */
[----:B------:R-:W-:-:S04]  /*2230*/  FADD.FTZ R0, -R0, -RZ ;  /* 0x800000ff00007221 */ /* 0x000fc80000010100 */
[----:B------:R-:W-:-:S07]  /*2240*/  FFMA R9, R9, R0, R9 ;  /* 0x0000000009097223 */ /* 0x000fce0000000009 */
.L_x_62:
[----:B------:R-:W-:Y:S05]  /*2250*/  BSYNC.RECONVERGENT B3 ;  /* 0x0000000000037941 */ /* 0x000fea0003800200 */
.L_x_60:
        /* <DEDUP_REMOVED lines=22> */
.L_x_64:
[----:B------:R-:W0:Y:S02]  /*23c0*/  MUFU.RCP R9, R22 ;  /* 0x0000001600097308 */ /* 0x000e240000001000 */
[----:B0-----:R-:W-:-:S04]  /*23d0*/  FFMA R0, R22, R9, -1 ;  /* 0xbf80000016007423 */ /* 0x001fc80000000009 */
[----:B------:R-:W-:-:S04]  /*23e0*/  FADD.FTZ R0, -R0, -RZ ;  /* 0x800000ff00007221 */ /* 0x000fc80000010100 */
[----:B------:R-:W-:-:S07]  /*23f0*/  FFMA R9, R9, R0, R9 ;  /* 0x0000000009097223 */ /* 0x000fce0000000009 */
.L_x_65:
[----:B------:R-:W-:Y:S05]  /*2400*/  BSYNC.RECONVERGENT B3 ;  /* 0x0000000000037941 */ /* 0x000fea0003800200 */
.L_x_63:
        /* <DEDUP_REMOVED lines=22> */
.L_x_67:
[----:B------:R-:W0:Y:S02]  /*2570*/  MUFU.RCP R9, R20 ;  /* 0x0000001400097308 */ /* 0x000e240000001000 */
[----:B0-----:R-:W-:-:S04]  /*2580*/  FFMA R0, R20, R9, -1 ;  /* 0xbf80000014007423 */ /* 0x001fc80000000009 */
[----:B------:R-:W-:-:S04]  /*2590*/  FADD.FTZ R0, -R0, -RZ ;  /* 0x800000ff00007221 */ /* 0x000fc80000010100 */
[----:B------:R-:W-:-:S07]  /*25a0*/  FFMA R9, R9, R0, R9 ;  /* 0x0000000009097223 */ /* 0x000fce0000000009 */
.L_x_68:
[----:B------:R-:W-:Y:S05]  /*25b0*/  BSYNC.RECONVERGENT B3 ;  /* 0x0000000000037941 */ /* 0x000fea0003800200 */
.L_x_66:
        /* <DEDUP_REMOVED lines=22> */
.L_x_70:
[----:B------:R-:W0:Y:S02]  /*2720*/  MUFU.RCP R9, R22 ;  /* 0x0000001600097308 */ /* 0x000e240000001000 */
[----:B0-----:R-:W-:-:S04]  /*2730*/  FFMA R0, R22, R9, -1 ;  /* 0xbf80000016007423 */ /* 0x001fc80000000009 */
[----:B------:R-:W-:-:S04]  /*2740*/  FADD.FTZ R0, -R0, -RZ ;  /* 0x800000ff00007221 */ /* 0x000fc80000010100 */
[----:B------:R-:W-:-:S07]  /*2750*/  FFMA R9, R9, R0, R9 ;  /* 0x0000000009097223 */ /* 0x000fce0000000009 */
.L_x_71:
[----:B------:R-:W-:Y:S05]  /*2760*/  BSYNC.RECONVERGENT B3 ;  /* 0x0000000000037941 */ /* 0x000fea0003800200 */
.L_x_69:
        /* <DEDUP_REMOVED lines=22> */
.L_x_73:
[----:B------:R-:W0:Y:S02]  /*28d0*/  MUFU.RCP R9, R20 ;  /* 0x0000001400097308 */ /* 0x000e240000001000 */
[----:B0-----:R-:W-:-:S04]  /*28e0*/  FFMA R0, R20, R9, -1 ;  /* 0xbf80000014007423 */ /* 0x001fc80000000009 */
[----:B------:R-:W-:-:S04]  /*28f0*/  FADD.FTZ R0, -R0, -RZ ;  /* 0x800000ff00007221 */ /* 0x000fc80000010100 */
[----:B------:R-:W-:-:S07]  /*2900*/  FFMA R9, R9, R0, R9 ;  /* 0x0000000009097223 */ /* 0x000fce0000000009 */
.L_x_74:
[----:B------:R-:W-:Y:S05]  /*2910*/  BSYNC.RECONVERGENT B3 ;  /* 0x0000000000037941 */ /* 0x000fea0003800200 */
.L_x_72:
        /* <DEDUP_REMOVED lines=22> */
.L_x_76:
[----:B------:R-:W0:Y:S02]  /*2a80*/  MUFU.RCP R9, R22 ;  /* 0x0000001600097308 */ /* 0x000e240000001000 */
[----:B0-----:R-:W-:-:S04]  /*2a90*/  FFMA R0, R22, R9, -1 ;  /* 0xbf80000016007423 */ /* 0x001fc80000000009 */
[----:B------:R-:W-:-:S04]  /*2aa0*/  FADD.FTZ R0, -R0, -RZ ;  /* 0x800000ff00007221 */ /* 0x000fc80000010100 */
[----:B------:R-:W-:-:S07]  /*2ab0*/  FFMA R9, R9, R0, R9 ;  /* 0x0000000009097223 */ /* 0x000fce0000000009 */
.L_x_77:
[----:B------:R-:W-:Y:S05]  /*2ac0*/  BSYNC.RECONVERGENT B3 ;  /* 0x0000000000037941 */ /* 0x000fea0003800200 */
.L_x_75:
        /* <DEDUP_REMOVED lines=22> */
.L_x_79:
[----:B------:R-:W0:Y:S02]  /*2c30*/  MUFU.RCP R9, R20 ;  /* 0x0000001400097308 */ /* 0x000e240000001000 */
[----:B0-----:R-:W-:-:S04]  /*2c40*/  FFMA R0, R20, R9, -1 ;  /* 0xbf80000014007423 */ /* 0x001fc80000000009 */
[----:B------:R-:W-:-:S04]  /*2c50*/  FADD.FTZ R0, -R0, -RZ ;  /* 0x800000ff00007221 */ /* 0x000fc80000010100 */
[----:B------:R-:W-:-:S07]  /*2c60*/  FFMA R9, R9, R0, R9 ;  /* 0x0000000009097223 */ /* 0x000fce0000000009 */
.L_x_80:
[----:B------:R-:W-:Y:S05]  /*2c70*/  BSYNC.RECONVERGENT B3 ;  /* 0x0000000000037941 */ /* 0x000fea0003800200 */
.L_x_78:
        /* <DEDUP_REMOVED lines=21> */
.L_x_82:
[----:B------:R-:W0:Y:S02]  /*2dd0*/  MUFU.RCP R0, R21 ;  /* 0x0000001500007308 */ /* 0x000e240000001000 */
[----:B0-----:R-:W-:-:S04]  /*2de0*/  FFMA R9, R21, R0, -1 ;  /* 0xbf80000015097423 */ /* 0x001fc80000000000 */
[----:B------:R-:W-:-:S04]  /*2df0*/  FADD.FTZ R9, -R9, -RZ ;  /* 0x800000ff09097221 */ /* 0x000fc80000010100 */
[----:B------:R-:W-:-:S07]  /*2e00*/  FFMA R0, R0, R9, R0 ;  /* 0x0000000900007223 */ /* 0x000fce0000000000 */
.L_x_83:
[----:B------:R-:W-:Y:S05]  /*2e10*/  BSYNC.RECONVERGENT B3 ;  /* 0x0000000000037941 */ /* 0x000fea0003800200 */
.L_x_81:
[----:B------:R0:W2:Y:S01]  /*2e20*/  LDG.E R10, desc[UR12][R12.64+0xc] ;  /* 0x00000c0c0c0a7981 */ /* 0x0000a2000c1e1900 */
[----:B------:R-:W-:Y:S01]  /*2e30*/  IADD3 R2, PT, PT, R2, 0x8, RZ ;  /* 0x0000000802027810 */ /* 0x000fe20007ffe0ff */
[-C--:B------:R-:W-:Y:S01]  /*2e40*/  FMUL R25, R25, R0.reuse ;  /* 0x0000000019197220 */ /* 0x080fe20000400000 */
[----:B------:R-:W-:Y:S01]  /*2e50*/  FMUL R0, R24, R0 ;  /* 0x0000000018007220 */ /* 0x000fe20000400000 */
[----:B------:R-:W-:Y:S02]  /*2e60*/  IADD3 R14, P1, PT, R14, 0x20, RZ ;  /* 0x000000200e0e7810 */ /* 0x000fe40007f3e0ff */
[----:B------:R-:W-:Y:S02]  /*2e70*/  ISETP.NE.AND P0, PT, R2, RZ, PT ;  /* 0x000000ff0200720c */ /* 0x000fe40003f05270 */
[----:B------:R-:W-:Y:S02]  /*2e80*/  IADD3 R16, P2, PT, R16, 0x20, RZ ;  /* 0x0000002010107810 */ /* 0x000fe40007f5e0ff */
[----:B0-----:R-:W-:-:S02]  /*2e90*/  IADD3 R12, P3, PT, R12, 0x20, RZ ;  /* 0x000000200c0c7810 */ /* 0x001fc40007f7e0ff */
[----:B------:R-:W-:Y:S02]  /*2ea0*/  IADD3.X R15, PT, PT, RZ, R15, RZ, P1, !PT ;  /* 0x0000000fff0f7210 */ /* 0x000fe40000ffe4ff */
[----:B------:R-:W-:Y:S02]  /*2eb0*/  IADD3.X R17, PT, PT, RZ, R17, RZ, P2, !PT ;  /* 0x00000011ff117210 */ /* 0x000fe400017fe4ff */
[----:B------:R-:W-:Y:S02]  /*2ec0*/  IADD3.X R13, PT, PT, RZ, R13, RZ, P3, !PT ;  /* 0x0000000dff0d7210 */ /* 0x000fe40001ffe4ff */
[----:B------:R-:W-:Y:S01]  /*2ed0*/  IADD3 R5, PT, PT, R5, 0x8, RZ ;  /* 0x0000000805057810 */ /* 0x000fe20007ffe0ff */
[----:B--2---:R-:W-:Y:S01]  /*2ee0*/  FFMA R25, R25, R10, R18 ;  /* 0x0000000a19197223 */ /* 0x004fe20000000012 */
[----:B------:R-:W-:Y:S01]  /*2ef0*/  FFMA R23, R10, R0, R23 ;  /* 0x000000000a177223 */ /* 0x000fe20000000017 */
[----:B------:R-:W-:Y:S06]  /*2f00*/  @P0 BRA `(.L_x_84) ;  /* 0xfffffff0007c0947 */ /* 0x000fec000383ffff */
.L_x_59:
[----:B------:R-:W-:Y:S05]  /*2f10*/  BSYNC.RECONVERGENT B2 ;  /* 0x0000000000027941 */ /* 0x000fea0003800200 */
.L_x_58:
        /* <DEDUP_REMOVED lines=26> */
.L_x_88:
[----:B------:R-:W0:Y:S02]  /*30c0*/  MUFU.RCP R0, R9 ;  /* 0x0000000900007308 */ /* 0x000e240000001000 */
[----:B0-----:R-:W-:-:S04]  /*30d0*/  FFMA R2, R9, R0, -1 ;  /* 0xbf80000009027423 */ /* 0x001fc80000000000 */
[----:B------:R-:W-:-:S04]  /*30e0*/  FADD.FTZ R3, -R2, -RZ ;  /* 0x800000ff02037221 */ /* 0x000fc80000010100 */
[----:B------:R-:W-:-:S07]  /*30f0*/  FFMA R0, R0, R3, R0 ;  /* 0x0000000300007223 */ /* 0x000fce0000000000 */
.L_x_89:
[----:B------:R-:W-:Y:S05]  /*3100*/  BSYNC.RECONVERGENT B3 ;  /* 0x0000000000037941 */ /* 0x000fea0003800200 */
.L_x_87:
        /* <DEDUP_REMOVED lines=24> */
.L_x_91:
[----:B------:R-:W0:Y:S02]  /*3290*/  MUFU.RCP R9, R20 ;  /* 0x0000001400097308 */ /* 0x000e240000001000 */
[----:B0-----:R-:W-:-:S04]  /*32a0*/  FFMA R0, R20, R9, -1 ;  /* 0xbf80000014007423 */ /* 0x001fc80000000009 */
[----:B------:R-:W-:-:S04]  /*32b0*/  FADD.FTZ R0, -R0, -RZ ;  /* 0x800000ff00007221 */ /* 0x000fc80000010100 */
[----:B------:R-:W-:-:S07]  /*32c0*/  FFMA R9, R9, R0, R9 ;  /* 0x0000000009097223 */ /* 0x000fce0000000009 */
.L_x_92:
[----:B------:R-:W-:Y:S05]  /*32d0*/  BSYNC.RECONVERGENT B3 ;  /* 0x0000000000037941 */ /* 0x000fea0003800200 */
.L_x_90:
        /* <DEDUP_REMOVED lines=21> */
.L_x_94:
[----:B------:R-:W0:Y:S02]  /*3430*/  MUFU.RCP R0, R19 ;  /* 0x0000001300007308 */ /* 0x000e240000001000 */
[----:B0-----:R-:W-:-:S04]  /*3440*/  FFMA R2, R19, R0, -1 ;  /* 0xbf80000013027423 */ /* 0x001fc80000000000 */
[----:B------:R-:W-:-:S04]  /*3450*/  FADD.FTZ R3, -R2, -RZ ;  /* 0x800000ff02037221 */ /* 0x000fc80000010100 */
[----:B------:R-:W-:-:S07]  /*3460*/  FFMA R0, R0, R3, R0 ;  /* 0x0000000300007223 */ /* 0x000fce0000000000 */
.L_x_95:
[----:B------:R-:W-:Y:S05]  /*3470*/  BSYNC.RECONVERGENT B3 ;  /* 0x0000000000037941 */ /* 0x000fea0003800200 */
.L_x_93:
        /* <DEDUP_REMOVED lines=21> */
.L_x_97:
[----:B------:R-:W0:Y:S02]  /*35d0*/  MUFU.RCP R0, R13 ;  /* 0x0000000d00007308 */ /* 0x000e240000001000 */
[----:B0-----:R-:W-:-:S04]  /*35e0*/  FFMA R9, R13, R0, -1 ;  /* 0xbf8000000d097423 */ /* 0x001fc80000000000 */
[----:B------:R-:W-:-:S04]  /*35f0*/  FADD.FTZ R9, -R9, -RZ ;  /* 0x800000ff09097221 */ /* 0x000fc80000010100 */
[----:B------:R-:W-:-:S07]  /*3600*/  FFMA R0, R0, R9, R0 ;  /* 0x0000000900007223 */ /* 0x000fce0000000000 */
.L_x_98:
[----:B------:R-:W-:Y:S05]  /*3610*/  BSYNC.RECONVERGENT B3 ;  /* 0x0000000000037941 */ /* 0x000fea0003800200 */
.L_x_96:
[----:B------:R-:W2:Y:S01]  /*3620*/  LDG.E R14, desc[UR12][R14.64+0xc] ;  /* 0x00000c0c0e0e7981 */ /* 0x000ea2000c1e1900 */
[-C--:B------:R-:W-:Y:S01]  /*3630*/  FMUL R12, R3, R0.reuse ;  /* 0x00000000030c7220 */ /* 0x080fe20000400000 */
[----:B------:R-:W-:Y:S01]  /*3640*/  FMUL R0, R2, R0 ;  /* 0x0000000002007220 */ /* 0x000fe20000400000 */
[----:B------:R-:W-:Y:S02]  /*3650*/  IADD3 R5, PT, PT, R5, 0x4, RZ ;  /* 0x0000000405057810 */ /* 0x000fe40007ffe0ff */
[----:B--2---:R-:W-:Y:S01]  /*3660*/  FFMA R25, R12, R14, R25 ;  /* 0x0000000e0c197223 */ /* 0x004fe20000000019 */
[----:B------:R-:W-:-:S07]  /*3670*/  FFMA R23, R14, R0, R23 ;  /* 0x000000000e177223 */ /* 0x000fce0000000017 */
.L_x_86:
[----:B------:R-:W-:Y:S05]  /*3680*/  BSYNC.RECONVERGENT B2 ;  /* 0x0000000000027941 */ /* 0x000fea0003800200 */
.L_x_85:
        /* <DEDUP_REMOVED lines=25> */
.L_x_102:
[----:B------:R-:W0:Y:S02]  /*3820*/  MUFU.RCP R0, R15 ;  /* 0x0000000f00007308 */ /* 0x000e240000001000 */
[----:B0-----:R-:W-:-:S04]  /*3830*/  FFMA R9, R15, R0, -1 ;  /* 0xbf8000000f097423 */ /* 0x001fc80000000000 */
[----:B------:R-:W-:-:S04]  /*3840*/  FADD.FTZ R9, -R9, -RZ ;  /* 0x800000ff09097221 */ /* 0x000fc80000010100 */
[----:B------:R-:W-:-:S07]  /*3850*/  FFMA R0, R0, R9, R0 ;  /* 0x0000000900007223 */ /* 0x000fce0000000000 */
.L_x_103:
[----:B------:R-:W-:Y:S05]  /*3860*/  BSYNC.RECONVERGENT B3 ;  /* 0x0000000000037941 */ /* 0x000fea0003800200 */
.L_x_101:
[----:B------:R-:W2:Y:S01]  /*3870*/  LDG.E R3, desc[UR12][R2.64+0x4] ;  /* 0x0000040c02037981 */ /* 0x000ea2000c1e1900 */
[----:B------:R-:W0:Y:S03]  /*3880*/  LDC.64 R14, c[0x0][0x3a0] ;  /* 0x0000e800ff0e7b82 */ /* 0x000e260000000a00 */
[----:B------:R0:W3:Y:S02]  /*3890*/  LDG.E R18, desc[UR12][R12.64+0x4] ;  /* 0x0000040c0c127981 */ /* 0x0000e4000c1e1900 */
[----:B0-----:R-:W-:-:S05]  /*38a0*/  IMAD.WIDE.U32 R12, R5, 0x4, R14 ;  /* 0x00000004050c7825 */ /* 0x001fca00078e000e */
[----:B------:R-:W4:Y:S01]  /*38b0*/  LDG.E R16, desc[UR12][R12.64] ;  /* 0x0000000c0c107981 */ /* 0x000f22000c1e1900 */
[----:B------:R-:W-:Y:S01]  /*38c0*/  BSSY.RECONVERGENT B3, `(.L_x_104) ;  /* 0x0000016000037945 */ /* 0x000fe20003800200 */
[----:B--2---:R-:W-:Y:S01]  /*38d0*/  FADD R2, -R6, R3 ;  /* 0x0000000306027221 */ /* 0x004fe20000000100 */
[----:B---3--:R-:W-:-:S03]  /*38e0*/  FADD R3, -R7, R18 ;  /* 0x0000001207037221 */ /* 0x008fc60000000100 */
[----:B------:R-:W-:-:S04]  /*38f0*/  FMUL R14, R2, R2 ;  /* 0x00000002020e7220 */ /* 0x000fc80000400000 */
[----:B------:R-:W-:-:S04]  /*3900*/  FFMA R14, R3, R3, R14 ;  /* 0x00000003030e7223 */ /* 0x000fc8000000000e */
[----:B------:R-:W-:Y:S01]  /*3910*/  FADD R15, R14, 0.0010000000474974513054 ;  /* 0x3a83126f0e0f7421 */ /* 0x000fe20000000000 */
[-C--:B------:R-:W-:Y:S01]  /*3920*/  FMUL R14, R11, R0.reuse ;  /* 0x000000000b0e7220 */ /* 0x080fe20000400000 */
[----:B------:R-:W-:-:S03]  /*3930*/  FMUL R0, R10, R0 ;  /* 0x000000000a007220 */ /* 0x000fc60000400000 */
        /* <DEDUP_REMOVED lines=10> */
.L_x_105:
[----:B------:R-:W0:Y:S02]  /*39e0*/  MUFU.RCP R0, R15 ;  /* 0x0000000f00007308 */ /* 0x000e240000001000 */
[----:B0-----:R-:W-:-:S04]  /*39f0*/  FFMA R9, R15, R0, -1 ;  /* 0xbf8000000f097423 */ /* 0x001fc80000000000 */
[----:B------:R-:W-:-:S04]  /*3a00*/  FADD.FTZ R9, -R9, -RZ ;  /* 0x800000ff09097221 */ /* 0x000fc80000010100 */
[----:B------:R-:W-:-:S07]  /*3a10*/  FFMA R0, R0, R9, R0 ;  /* 0x0000000900007223 */ /* 0x000fce0000000000 */
.L_x_106:
[----:B------:R-:W-:Y:S05]  /*3a20*/  BSYNC.RECONVERGENT B3 ;  /* 0x0000000000037941 */ /* 0x000fea0003800200 */
.L_x_104:
[----:B------:R-:W2:Y:S01]  /*3a30*/  LDG.E R12, desc[UR12][R12.64+0x4] ;  /* 0x0000040c0c0c7981 */ /* 0x000ea2000c1e1900 */
[-C--:B------:R-:W-:Y:S01]  /*3a40*/  FMUL R10, R3, R0.reuse ;  /* 0x00000000030a7220 */ /* 0x080fe20000400000 */
[----:B------:R-:W-:Y:S01]  /*3a50*/  FMUL R0, R2, R0 ;  /* 0x0000000002007220 */ /* 0x000fe20000400000 */
[----:B------:R-:W-:Y:S02]  /*3a60*/  IADD3 R5, PT, PT, R5, 0x2, RZ ;  /* 0x0000000205057810 */ /* 0x000fe40007ffe0ff */
[----:B--2---:R-:W-:Y:S01]  /*3a70*/  FFMA R25, R10, R12, R25 ;  /* 0x0000000c0a197223 */ /* 0x004fe20000000019 */
[----:B------:R-:W-:-:S07]  /*3a80*/  FFMA R23, R12, R0, R23 ;  /* 0x000000000c177223 */ /* 0x000fce0000000017 */
.L_x_100:
[----:B------:R-:W-:Y:S05]  /*3a90*/  BSYNC.RECONVERGENT B2 ;  /* 0x0000000000027941 */ /* 0x000fea0003800200 */
.L_x_99:
        /* <DEDUP_REMOVED lines=23> */
.L_x_108:
[----:B------:R-:W0:Y:S02]  /*3c10*/  MUFU.RCP R0, R9 ;  /* 0x0000000900007308 */ /* 0x000e240000001000 */
[----:B0-----:R-:W-:-:S04]  /*3c20*/  FFMA R2, R9, R0, -1 ;  /* 0xbf80000009027423 */ /* 0x001fc80000000000 */
[----:B------:R-:W-:-:S04]  /*3c30*/  FADD.FTZ R3, -R2, -RZ ;  /* 0x800000ff02037221 */ /* 0x000fc80000010100 */
[----:B------:R-:W-:-:S07]  /*3c40*/  FFMA R0, R0, R3, R0 ;  /* 0x0000000300007223 */ /* 0x000fce0000000000 */
.L_x_109:
[----:B------:R-:W-:Y:S05]  /*3c50*/  BSYNC.RECONVERGENT B2 ;  /* 0x0000000000027941 */ /* 0x000fea0003800200 */
.L_x_107:
[----:B------:R-:W0:Y:S02]  /*3c60*/  LDC.64 R2, c[0x0][0x3a0] ;  /* 0x0000e800ff027b82 */ /* 0x000e240000000a00 */
[----:B0-----:R-:W-:-:S06]  /*3c70*/  IMAD.WIDE.U32 R2, R5, 0x4, R2 ;  /* 0x0000000405027825 */ /* 0x001fcc00078e0002 */
[----:B------:R-:W2:Y:S01]  /*3c80*/  LDG.E R2, desc[UR12][R2.64] ;  /* 0x0000000c02027981 */ /* 0x000ea2000c1e1900 */
[-C--:B------:R-:W-:Y:S01]  /*3c90*/  FMUL R4, R7, R0.reuse ;  /* 0x0000000007047220 */ /* 0x080fe20000400000 */
[----:B------:R-:W-:-:S03]  /*3ca0*/  FMUL R0, R6, R0 ;  /* 0x0000000006007220 */ /* 0x000fc60000400000 */
[----:B--2---:R-:W-:Y:S01]  /*3cb0*/  FFMA R25, R4, R2, R25 ;  /* 0x0000000204197223 */ /* 0x004fe20000000019 */
[----:B------:R-:W-:-:S07]  /*3cc0*/  FFMA R23, R2, R0, R23 ;  /* 0x0000000002177223 */ /* 0x000fce0000000017 */
.L_x_57:
[----:B------:R-:W-:Y:S05]  /*3cd0*/  BSYNC.RECONVERGENT B1 ;  /* 0x0000000000017941 */ /* 0x000fea0003800200 */
.L_x_56:
[----:B-----5:R-:W0:Y:S08]  /*3ce0*/  LDC.64 R6, c[0x0][0x3a0] ;  /* 0x0000e800ff067b82 */ /* 0x020e300000000a00 */
[----:B------:R-:W1:Y:S08]  /*3cf0*/  LDC.64 R2, c[0x0][0x390] ;  /* 0x0000e400ff027b82 */ /* 0x000e700000000a00 */
[----:B------:R-:W2:Y:S01]  /*3d00*/  LDC.64 R4, c[0x0][0x398] ;  /* 0x0000e600ff047b82 */ /* 0x000ea20000000a00 */
[----:B0-----:R-:W-:-:S05]  /*3d10*/  IMAD.WIDE R6, R8, 0x4, R6 ;  /* 0x0000000408067825 */ /* 0x001fca00078e0206 */
[----:B------:R-:W3:Y:S01]  /*3d20*/  LDG.E R0, desc[UR12][R6.64] ;  /* 0x0000000c06007981 */ /* 0x000ee2000c1e1900 */
[----:B-1----:R-:W-:-:S05]  /*3d30*/  IMAD.WIDE R2, R8, 0x4, R2 ;  /* 0x0000000408027825 */ /* 0x002fca00078e0202 */
[----:B------:R-:W3:Y:S01]  /*3d40*/  LDG.E R10, desc[UR12][R2.64] ;  /* 0x0000000c020a7981 */ /* 0x000ee2000c1e1900 */
[----:B------:R-:W-:Y:S01]  /*3d50*/  FMUL R25, R25, 6.6740002413467891529e-11 ;  /* 0x2e92c34819197820 */ /* 0x000fe20000400000 */
[----:B--2---:R-:W-:-:S04]  /*3d60*/  IMAD.WIDE R4, R8, 0x4, R4 ;  /* 0x0000000408047825 */ /* 0x004fc800078e0204 */
[----:B---3--:R-:W-:Y:S02]  /*3d70*/  FFMA R25, R25, R0, R10 ;  /* 0x0000000019197223 */ /* 0x008fe4000000000a */
[----:B------:R-:W0:Y:S03]  /*3d80*/  LDC.64 R10, c[0x0][0x380] ;  /* 0x0000e000ff0a7b82 */ /* 0x000e260000000a00 */
[----:B------:R-:W-:Y:S04]  /*3d90*/  STG.E desc[UR12][R2.64], R25 ;  /* 0x0000001902007986 */ /* 0x000fe8000c10190c */
[----:B------:R-:W2:Y:S04]  /*3da0*/  LDG.E R0, desc[UR12][R6.64] ;  /* 0x0000000c06007981 */ /* 0x000ea8000c1e1900 */
[----:B------:R-:W2:Y:S01]  /*3db0*/  LDG.E R12, desc[UR12][R4.64] ;  /* 0x0000000c040c7981 */ /* 0x000ea2000c1e1900 */
[----:B------:R-:W-:Y:S01]  /*3dc0*/  FMUL R23, R23, 6.6740002413467891529e-11 ;  /* 0x2e92c34817177820 */ /* 0x000fe20000400000 */
[----:B0-----:R-:W-:-:S04]  /*3dd0*/  IMAD.WIDE R10, R8, 0x4, R10 ;  /* 0x00000004080a7825 */ /* 0x001fc800078e020a */
[----:B--2---:R-:W-:Y:S02]  /*3de0*/  FFMA R23, R23, R0, R12 ;  /* 0x0000000017177223 */ /* 0x004fe4000000000c */
[----:B------:R-:W0:Y:S03]  /*3df0*/  LDC.64 R12, c[0x0][0x388] ;  /* 0x0000e200ff0c7b82 */ /* 0x000e260000000a00 */
[----:B------:R-:W-:Y:S04]  /*3e00*/  STG.E desc[UR12][R4.64], R23 ;  /* 0x0000001704007986 */ /* 0x000fe8000c10190c */
[----:B------:R-:W2:Y:S04]  /*3e10*/  LDG.E R0, desc[UR12][R2.64] ;  /* 0x0000000c02007981 */ /* 0x000ea8000c1e1900 */
[----:B------:R-:W2:Y:S01]  /*3e20*/  LDG.E R9, desc[UR12][R10.64] ;  /* 0x0000000c0a097981 */ /* 0x000ea2000c1e1900 */
[----:B0-----:R-:W-:-:S04]  /*3e30*/  IMAD.WIDE R12, R8, 0x4, R12 ;  /* 0x00000004080c7825 */ /* 0x001fc800078e020c */
[----:B--2---:R-:W-:-:S05]  /*3e40*/  FADD R9, R0, R9 ;  /* 0x0000000900097221 */ /* 0x004fca0000000000 */
[----:B------:R-:W-:Y:S04]  /*3e50*/  STG.E desc[UR12][R10.64], R9 ;  /* 0x000000090a007986 */ /* 0x000fe8000c10190c */
[----:B------:R-:W2:Y:S04]  /*3e60*/  LDG.E R0, desc[UR12][R4.64] ;  /* 0x0000000c04007981 */ /* 0x000ea8000c1e1900 */
[----:B------:R-:W2:Y:S02]  /*3e70*/  LDG.E R7, desc[UR12][R12.64] ;  /* 0x0000000c0c077981 */ /* 0x000ea4000c1e1900 */
[----:B--2---:R-:W-:-:S05]  /*3e80*/  FADD R7, R0, R7 ;  /* 0x0000000700077221 */ /* 0x004fca0000000000 */
[----:B------:R-:W-:Y:S01]  /*3e90*/  STG.E desc[UR12][R12.64], R7 ;  /* 0x000000070c007986 */ /* 0x000fe2000c10190c */
[----:B------:R-:W-:Y:S05]  /*3ea0*/  EXIT ;  /* 0x000000000000794d */ /* 0x000fea0003800000 */
        .weak           $__internal_0_$__cuda_sm20_rcp_rn_f32_slowpath
        .type           $__internal_0_$__cuda_sm20_rcp_rn_f32_slowpath,@function
        .size           $__internal_0_$__cuda_sm20_rcp_rn_f32_slowpath,(.L_x_115 - $__internal_0_$__cuda_sm20_rcp_rn_f32_slowpath)
$__internal_0_$__cuda_sm20_rcp_rn_f32_slowpath:
[----:B------:R-:W-:Y:S01]  /*3eb0*/  SHF.L.U32 R19, R0, 0x1, RZ ;  /* 0x0000000100137819 */ /* 0x000fe200000006ff */
[----:B------:R-:W-:Y:S03]  /*3ec0*/  BSSY.RECONVERGENT B0, `(.L_x_110) ;  /* 0x0000030000007945 */ /* 0x000fe60003800200 */
[----:B------:R-:W-:-:S04]  /*3ed0*/  SHF.R.U32.HI R19, RZ, 0x18, R19 ;  /* 0x00000018ff137819 */ /* 0x000fc80000011613 */
[----:B------:R-:W-:-:S13]  /*3ee0*/  ISETP.NE.U32.AND P0, PT, R19, RZ, PT ;  /* 0x000000ff1300720c */ /* 0x000fda0003f05070 */
[----:B------:R-:W-:Y:S05]  /*3ef0*/  @P0 BRA `(.L_x_111) ;  /* 0x0000000000280947 */ /* 0x000fea0003800000 */
[----:B------:R-:W-:-:S04]  /*3f00*/  SHF.L.U32 R19, R0, 0x1, RZ ;  /* 0x0000000100137819 */ /* 0x000fc800000006ff */
[----:B------:R-:W-:-:S13]  /*3f10*/  ISETP.NE.AND P0, PT, R19, RZ, PT ;  /* 0x000000ff1300720c */ /* 0x000fda0003f05270 */
[----:B------:R-:W-:Y:S02]  /*3f20*/  @P0 FFMA R20, R0, 1.84467440737095516160e+19, RZ ;  /* 0x5f80000000140823 */ /* 0x000fe400000000ff */
[----:B------:R-:W-:Y:S08]  /*3f30*/  @!P0 MUFU.RCP R0, R0 ;  /* 0x0000000000008308 */ /* 0x000ff00000001000 */
[----:B------:R-:W0:Y:S02]  /*3f40*/  @P0 MUFU.RCP R19, R20 ;  /* 0x0000001400130308 */ /* 0x000e240000001000 */
[----:B0-----:R-:W-:-:S04]  /*3f50*/  @P0 FFMA R20, R20, R19, -1 ;  /* 0xbf80000014140423 */ /* 0x001fc80000000013 */
[----:B------:R-:W-:-:S04]  /*3f60*/  @P0 FADD.FTZ R20, -R20, -RZ ;  /* 0x800000ff14140221 */ /* 0x000fc80000010100 */
[----:B------:R-:W-:-:S04]  /*3f70*/  @P0 FFMA R20, R19, R20, R19 ;  /* 0x0000001413140223 */ /* 0x000fc80000000013 */
[----:B------:R-:W-:Y:S01]  /*3f80*/  @P0 FFMA R0, R20, 1.84467440737095516160e+19, RZ ;  /* 0x5f80000014000823 */ /* 0x000fe200000000ff */
[----:B------:R-:W-:Y:S06]  /*3f90*/  BRA `(.L_x_112) ;  /* 0x0000000000887947 */ /* 0x000fec0003800000 */
.L_x_111:
[----:B------:R-:W-:-:S04]  /*3fa0*/  IADD3 R20, PT, PT, R19, -0xfd, RZ ;  /* 0xffffff0313147810 */ /* 0x000fc80007ffe0ff */
[----:B------:R-:W-:-:S13]  /*3fb0*/  ISETP.GT.U32.AND P0, PT, R20, 0x1, PT ;  /* 0x000000011400780c */ /* 0x000fda0003f04070 */
[----:B------:R-:W-:Y:S05]  /*3fc0*/  @P0 BRA `(.L_x_113) ;  /* 0x0000000000780947 */ /* 0x000fea0003800000 */
[----:B------:R-:W-:Y:S01]  /*3fd0*/  LOP3.LUT R27, R0, 0x7fffff, RZ, 0xc0, !PT ;  /* 0x007fffff001b7812 */ /* 0x000fe200078ec0ff */
[----:B------:R-:W-:Y:S01]  /*3fe0*/  HFMA2 R22, -RZ, RZ, 0, 1.78813934326171875e-07 ;  /* 0x00000003ff167431 */ /* 0x000fe200000001ff */
[----:B------:R-:W-:Y:S02]  /*3ff0*/  IADD3 R19, PT, PT, R19, -0xfc, RZ ;  /* 0xffffff0413137810 */ /* 0x000fe40007ffe0ff */
[----:B------:R-:W-:-:S04]  /*4000*/  LOP3.LUT R27, R27, 0x3f800000, RZ, 0xfc, !PT ;  /* 0x3f8000001b1b7812 */ /* 0x000fc800078efcff */
[----:B------:R-:W0:Y:S01]  /*4010*/  MUFU.RCP R26, R27 ;  /* 0x0000001b001a7308 */ /* 0x000e220000001000 */
[----:B------:R-:W-:Y:S01]  /*4020*/  SHF.L.U32 R22, R22, R20, RZ ;  /* 0x0000001416167219 */ /* 0x000fe200000006ff */
[----:B0-----:R-:W-:-:S04]  /*4030*/  FFMA R27, R27, R26, -1 ;  /* 0xbf8000001b1b7423 */ /* 0x001fc8000000001a */
[----:B------:R-:W-:-:S04]  /*4040*/  FADD.FTZ R27, -R27, -RZ ;  /* 0x800000ff1b1b7221 */ /* 0x000fc80000010100 */
[CCC-:B------:R-:W-:Y:S01]  /*4050*/  FFMA.RM R21, R26.reuse, R27.reuse, R26.reuse ;  /* 0x0000001b1a157223 */ /* 0x1c0fe2000000401a */
[----:B------:R-:W-:-:S04]  /*4060*/  FFMA.RP R26, R26, R27, R26 ;  /* 0x0000001b1a1a7223 */ /* 0x000fc8000000801a */
[C---:B------:R-:W-:Y:S02]  /*4070*/  LOP3.LUT R27, R21.reuse, 0x7fffff, RZ, 0xc0, !PT ;  /* 0x007fffff151b7812 */ /* 0x040fe400078ec0ff */
[----:B------:R-:W-:Y:S02]  /*4080*/  FSETP.NEU.FTZ.AND P0, PT, R21, R26, PT ;  /* 0x0000001a1500720b */ /* 0x000fe40003f1d000 */
[----:B------:R-:W-:Y:S02]  /*4090*/  LOP3.LUT R27, R27, 0x800000, RZ, 0xfc, !PT ;  /* 0x008000001b1b7812 */ /* 0x000fe400078efcff */
[----:B------:R-:W-:Y:S02]  /*40a0*/  SEL R21, RZ, 0xffffffff, !P0 ;  /* 0xffffffffff157807 */ /* 0x000fe40004000000 */
[----:B------:R-:W-:Y:S02]  /*40b0*/  LOP3.LUT R22, R22, R27, RZ, 0xc0, !PT ;  /* 0x0000001b16167212 */ /* 0x000fe400078ec0ff */
[----:B------:R-:W-:-:S02]  /*40c0*/  IADD3 R21, PT, PT, -R21, RZ, RZ ;  /* 0x000000ff15157210 */ /* 0x000fc40007ffe1ff */
[-C--:B------:R-:W-:Y:S02]  /*40d0*/  SHF.R.U32.HI R22, RZ, R20.reuse, R22 ;  /* 0x00000014ff167219 */ /* 0x080fe40000011616 */
[--C-:B------:R-:W-:Y:S02]  /*40e0*/  LOP3.LUT P1, RZ, R21, R20, R27.reuse, 0xf8, !PT ;  /* 0x0000001415ff7212 */ /* 0x100fe4000782f81b */
[C---:B------:R-:W-:Y:S02]  /*40f0*/  LOP3.LUT P0, RZ, R22.reuse, 0x1, RZ, 0xc0, !PT ;  /* 0x0000000116ff7812 */ /* 0x040fe4000780c0ff */
[----:B------:R-:W-:Y:S02]  /*4100*/  LOP3.LUT P2, RZ, R22, 0x2, RZ, 0xc0, !PT ;  /* 0x0000000216ff7812 */ /* 0x000fe4000784c0ff */
[----:B------:R-:W-:Y:S02]  /*4110*/  SHF.R.U32.HI R19, RZ, R19, R27 ;  /* 0x00000013ff137219 */ /* 0x000fe4000001161b */
[----:B------:R-:W-:-:S02]  /*4120*/  PLOP3.LUT P0, PT, P0, P1, P2, 0xe0, 0x0 ;  /* 0x000000000000781c */ /* 0x000fc40000703c20 */
[----:B------:R-:W-:Y:S02]  /*4130*/  LOP3.LUT P1, RZ, R0, 0x7fffff, RZ, 0xc0, !PT ;  /* 0x007fffff00ff7812 */ /* 0x000fe4000782c0ff */
[----:B------:R-:W-:-:S04]  /*4140*/  SEL R20, RZ, 0x1, !P0 ;  /* 0x00000001ff147807 */ /* 0x000fc80004000000 */
[----:B------:R-:W-:-:S04]  /*4150*/  IADD3 R20, PT, PT, -R20, RZ, RZ ;  /* 0x000000ff14147210 */ /* 0x000fc80007ffe1ff */
[----:B------:R-:W-:-:S13]  /*4160*/  ISETP.GE.AND P0, PT, R20, RZ, PT ;  /* 0x000000ff1400720c */ /* 0x000fda0003f06270 */
[----:B------:R-:W-:-:S04]  /*4170*/  @!P0 IADD3 R19, PT, PT, R19, 0x1, RZ ;  /* 0x0000000113138810 */ /* 0x000fc80007ffe0ff */
[----:B------:R-:W-:-:S04]  /*4180*/  @!P1 SHF.L.U32 R19, R19, 0x1, RZ ;  /* 0x0000000113139819 */ /* 0x000fc800000006ff */
[----:B------:R-:W-:Y:S01]  /*4190*/  LOP3.LUT R0, R19, 0x80000000, R0, 0xf8, !PT ;  /* 0x8000000013007812 */ /* 0x000fe200078ef800 */
[----:B------:R-:W-:Y:S06]  /*41a0*/  BRA `(.L_x_112) ;  /* 0x0000000000047947 */ /* 0x000fec0003800000 */
.L_x_113:
[----:B------:R-:W0:Y:S02]  /*41b0*/  MUFU.RCP R0, R0 ;  /* 0x0000000000007308 */ /* 0x000e240000001000 */
.L_x_112:
[----:B------:R-:W-:Y:S05]  /*41c0*/  BSYNC.RECONVERGENT B0 ;  /* 0x0000000000007941 */ /* 0x000fea0003800200 */
.L_x_110:
[----:B------:R-:W-:Y:S01]  /*41d0*/  HFMA2 R21, -RZ, RZ, 0, 0 ;  /* 0x00000000ff157431 */ /* 0x000fe200000001ff */
[----:B------:R-:W-:-:S04]  /*41e0*/  MOV R20, R9 ;  /* 0x0000000900147202 */ /* 0x000fc80000000f00 */
[----:B0-----:R-:W-:Y:S05]  /*41f0*/  RET.REL.NODEC R20 `(_Z12updateKernelPfS_S_S_S_i) ;  /* 0xffffffbc14807950 */ /* 0x001fea0003c3ffff */
.L_x_114:
        /* <DEDUP_REMOVED lines=16> */
.L_x_115:


//--------------------- .nv.global.init           --------------------------
	.section	.nv.global.init,"aw",@progbits
	.align	4
.nv.global.init:
	.type		mrg32k3aM1SubSeq,@object
	.size		mrg32k3aM1SubSeq,(mrg32k3aM2SubSeq - mrg32k3aM1SubSeq)
mrg32k3aM1SubSeq:
        /*0000*/ 	.byte	0x0b, 0xcc, 0xee, 0x04, 0x73, 0x29, 0x8b, 0x6f, 0xf6, 0x53, 0x03, 0xf6, 0x23, 0xf6, 0xea, 0xda
        /* <DEDUP_REMOVED lines=125> */
	.type		mrg32k3aM2SubSeq,@object
	.size		mrg32k3aM2SubSeq,(mrg32k3aM1 - mrg32k3aM2SubSeq)
mrg32k3aM2SubSeq:
        /* <DEDUP_REMOVED lines=126> */
	.type		mrg32k3aM1,@object
	.size		mrg32k3aM1,(mrg32k3aM1Seq - mrg32k3aM1)
mrg32k3aM1:
        /* <DEDUP_REMOVED lines=144> */
	.type		mrg32k3aM1Seq,@object
	.size		mrg32k3aM1Seq,(mrg32k3aM2 - mrg32k3aM1Seq)
mrg32k3aM1Seq:
        /* <DEDUP_REMOVED lines=144> */
	.type		mrg32k3aM2,@object
	.size		mrg32k3aM2,(mrg32k3aM2Seq - mrg32k3aM2)
mrg32k3aM2:
        /* <DEDUP_REMOVED lines=144> */
	.type		mrg32k3aM2Seq,@object
	.size		mrg32k3aM2Seq,(precalc_xorwow_matrix - mrg32k3aM2Seq)
mrg32k3aM2Seq:
        /* <DEDUP_REMOVED lines=144> */
	.type		precalc_xorwow_matrix,@object
	.size		precalc_xorwow_matrix,(precalc_xorwow_offset_matrix - precalc_xorwow_matrix)
precalc_xorwow_matrix:
        /* <DEDUP_REMOVED lines=6400> */
	.type		precalc_xorwow_offset_matrix,@object
	.size		precalc_xorwow_offset_matrix,(.L_1 - precalc_xorwow_offset_matrix)
precalc_xorwow_offset_matrix:
        /* <DEDUP_REMOVED lines=6400> */
.L_1:


//--------------------- .nv.shared.reserved.0     --------------------------
	.section	.nv.shared.reserved.0,"aw",@nobits
	.weak		__nv_reservedSMEM_offset_0_alias
	.size		__nv_reservedSMEM_offset_0_alias, 0, 64
	.other		__nv_reservedSMEM_offset_0_alias,@"STO_CUDA_RESERVED_SHARED STV_DEFAULT"
__nv_reservedSMEM_offset_0_alias:
	.zero		0
	.zero		64


//--------------------- .nv.constant0._Z16initializeBodiesPfS_S_S_S_iiii --------------------------
	.section	.nv.constant0._Z16initializeBodiesPfS_S_S_S_iiii,"a",@progbits
	.sectionflags	@""
	.align	4
.nv.constant0._Z16initializeBodiesPfS_S_S_S_iiii:
	.zero		952


//--------------------- .nv.constant0._Z12updateKernelPfS_S_S_S_i --------------------------
	.section	.nv.constant0._Z12updateKernelPfS_S_S_S_i,"a",@progbits
	.sectionflags	@""
	.align	4
.nv.constant0._Z12updateKernelPfS_S_S_S_i:
	.zero		940


//--------------------- SYMBOLS --------------------------

	.type		.nv.reservedSmem.offset0,@object
	.size		.nv.reservedSmem.offset0,0x4
